def matmul_kernel(
    a_ptr,
    b_ptr,
    c_ptr,
    M,
    N,
    K,
    stride_am,
    stride_ak,
    stride_bk,
    stride_bn,
    stride_cm,
    stride_cn,
    BLOCK_M: tl.constexpr,
    BLOCK_N: tl.constexpr,
    BLOCK_K: tl.constexpr,
    GROUP_M: tl.constexpr,
):
    pid = tl.program_id(axis=0)
    num_pid_m = tl.cdiv(M, BLOCK_M)
    num_pid_n = tl.cdiv(N, BLOCK_N)
    num_pid_in_group = GROUP_M * num_pid_n
    group_id = pid // num_pid_in_group
    first_pid_m = group_id * GROUP_M
    group_size_m = min(num_pid_m - first_pid_m, GROUP_M)
    pid_m = first_pid_m + ((pid % num_pid_in_group) % group_size_m)
    pid_n = (pid % num_pid_in_group) // group_size_m

    offs_am = (pid_m * BLOCK_M + tl.arange(0, BLOCK_M)) % M
    offs_bn = (pid_n * BLOCK_N + tl.arange(0, BLOCK_N)) % N
    offs_k = tl.arange(0, BLOCK_K)
    a_ptrs = a_ptr + offs_am[:, None] * stride_am + offs_k[None, :] * stride_ak
    b_ptrs = b_ptr + offs_k[:, None] * stride_bk + offs_bn[None, :] * stride_bn

    acc = tl.zeros((BLOCK_M, BLOCK_N), dtype=tl.float32)
    for kk in range(0, tl.cdiv(K, BLOCK_K)):
        a = tl.load(a_ptrs, mask=offs_k[None, :] < K - kk * BLOCK_K, other=0.0)
        b = tl.load(b_ptrs, mask=offs_k[:, None] < K - kk * BLOCK_K, other=0.0)
        acc = tl.dot(a, b, acc)
        a_ptrs += BLOCK_K * stride_ak
        b_ptrs += BLOCK_K * stride_bk

    c = acc.to(c_ptr.dtype.element_ty)
    offs_cm = pid_m * BLOCK_M + tl.arange(0, BLOCK_M)
    offs_cn = pid_n * BLOCK_N + tl.arange(0, BLOCK_N)
    c_ptrs = c_ptr + offs_cm[:, None] * stride_cm + offs_cn[None, :] * stride_cn
    mask = (offs_cm[:, None] < M) & (offs_cn[None, :] < N)
    tl.store(c_ptrs, c, mask=mask)

# config = {"BLOCK_K": 64, "BLOCK_M": 64, "BLOCK_N": 64, "GROUP_M": 1, "arch": "sm_100", "dtype": "fp8e5m2", "num_ctas": 1, "num_stages": 3, "num_warps": 4}
# arch = sm_100


// ===== COMPILED SASS (sm_100a) =====

	.target	sm_100a

	.elftype	@"ET_EXEC"


//--------------------- .note.nv.tkinfo           --------------------------
	.section	.note.nv.tkinfo,"",@"SHT_NOTE"
	.sectionflags	@"SHF_NOTE_NV_TKINFO"
	.tkinfo
        /*0018*/ 	.word	0x00000081
        /*0030*/ 	.string	""
        /*0030*/ 	.string	"ptxas-blackwell"
        /*0030*/ 	.string	"Cuda compilation tools, release 12.9, V12.9.86"
        /*0030*/ 	.string	"Build cuda_12.9.r12.9/compiler.36037853_0"
        /*0030*/ 	.string	"-v  -suppress-debug-info  -lineinfo  -arch sm_100a "



//--------------------- .note.nv.cuver            --------------------------
	.section	.note.nv.cuver,"",@"SHT_NOTE"
	.sectionflags	@"SHF_NOTE_NV_CUVER"
        /*0018*/ 	.short	0x0001
        /*001a*/ 	.short	0x0064
        /*001c*/ 	.short	0x0001
        /*001e*/ 	.short	0x0000
        /*0020*/ 	.short	0x0001
        /*0022*/ 	.short	0x0000


//--------------------- .nv.info                  --------------------------
	.section	.nv.info,"",@"SHT_CUDA_INFO"
	.align	4


	//----- nvinfo : EIATTR_REGCOUNT
	.align		4
        /*0000*/ 	.byte	0x04, 0x2f
        /*0002*/ 	.short	(.L_4 - .L_3)
	.align		4
.L_3:
        /*0004*/ 	.word	index@(matmul_kernel)
        /*0008*/ 	.word	0x000000ff


	//----- nvinfo : EIATTR_FRAME_SIZE
	.align		4
.L_4:
        /*000c*/ 	.byte	0x04, 0x11
        /*000e*/ 	.short	(.L_6 - .L_5)
	.align		4
.L_5:
        /*0010*/ 	.word	index@($__internal_2_$__cuda_sm10x_tcgen05_guardrail_trap_unallocated_columns_being_dealloced)
        /*0014*/ 	.word	0x00000000


	//----- nvinfo : EIATTR_FRAME_SIZE
	.align		4
.L_6:
        /*0018*/ 	.byte	0x04, 0x11
        /*001a*/ 	.short	(.L_8 - .L_7)
	.align		4
.L_7:
        /*001c*/ 	.word	index@($__internal_1_$__cuda_sm10x_tcgen05_guardrail_trap_phase_invalid_during_alloc)
        /*0020*/ 	.word	0x00000000


	//----- nvinfo : EIATTR_FRAME_SIZE
	.align		4
.L_8:
        /*0024*/ 	.byte	0x04, 0x11
        /*0026*/ 	.short	(.L_10 - .L_9)
	.align		4
.L_9:
        /*0028*/ 	.word	index@($__internal_0_$__cuda_sm10x_tcgen05_guardrail_trap_col_being_dealloced_not_returned_by_alloc)
        /*002c*/ 	.word	0x00000000


	//----- nvinfo : EIATTR_FRAME_SIZE
	.align		4
.L_10:
        /*0030*/ 	.byte	0x04, 0x11
        /*0032*/ 	.short	(.L_12 - .L_11)
	.align		4
.L_11:
        /*0034*/ 	.word	index@(matmul_kernel)
        /*0038*/ 	.word	0x00000000


	//----- nvinfo : EIATTR_MIN_STACK_SIZE
	.align		4
.L_12:
        /*003c*/ 	.byte	0x04, 0x12
        /*003e*/ 	.short	(.L_14 - .L_13)
	.align		4
.L_13:
        /*0040*/ 	.word	index@(matmul_kernel)
        /*0044*/ 	.word	0x00000000
.L_14:


//--------------------- .nv.info.matmul_kernel    --------------------------
	.section	.nv.info.matmul_kernel,"",@"SHT_CUDA_INFO"
	.sectionflags	@""
	.align	4


	//----- nvinfo : EIATTR_CUDA_API_VERSION
	.align		4
        /*0000*/ 	.byte	0x04, 0x37
        /*0002*/ 	.short	(.L_16 - .L_15)
.L_15:
        /*0004*/ 	.word	0x00000081


	//----- nvinfo : EIATTR_KPARAM_INFO
	.align		4
.L_16:
        /*0008*/ 	.byte	0x04, 0x17
        /*000a*/ 	.short	(.L_18 - .L_17)
.L_17:
        /*000c*/ 	.word	0x00000000
        /*0010*/ 	.short	0x000d
        /*0012*/ 	.short	0x0048
        /*0014*/ 	.byte	0x00, 0xf4, 0x21, 0x00


	//----- nvinfo : EIATTR_KPARAM_INFO
	.align		4
.L_18:
        /*0018*/ 	.byte	0x04, 0x17
        /*001a*/ 	.short	(.L_20 - .L_19)
.L_19:
        /*001c*/ 	.word	0x00000000
        /*0020*/ 	.short	0x000c
        /*0022*/ 	.short	0x0040
        /*0024*/ 	.byte	0x00, 0xf4, 0x21, 0x00


	//----- nvinfo : EIATTR_KPARAM_INFO
	.align		4
.L_20:
        /*0028*/ 	.byte	0x04, 0x17
        /*002a*/ 	.short	(.L_22 - .L_21)
.L_21:
        /*002c*/ 	.word	0x00000000
        /*0030*/ 	.short	0x000b
        /*0032*/ 	.short	0x0038
        /*0034*/ 	.byte	0x00, 0xf0, 0x11, 0x00


	//----- nvinfo : EIATTR_KPARAM_INFO
	.align		4
.L_22:
        /*0038*/ 	.byte	0x04, 0x17
        /*003a*/ 	.short	(.L_24 - .L_23)
.L_23:
        /*003c*/ 	.word	0x00000000
        /*0040*/ 	.short	0x000a
        /*0042*/ 	.short	0x0034
        /*0044*/ 	.byte	0x00, 0xf0, 0x11, 0x00


	//----- nvinfo : EIATTR_KPARAM_INFO
	.align		4
.L_24:
        /*0048*/ 	.byte	0x04, 0x17
        /*004a*/ 	.short	(.L_26 - .L_25)
.L_25:
        /*004c*/ 	.word	0x00000000
        /*0050*/ 	.short	0x0009
        /*0052*/ 	.short	0x0030
        /*0054*/ 	.byte	0x00, 0xf0, 0x11, 0x00


	//----- nvinfo : EIATTR_KPARAM_INFO
	.align		4
.L_26:
        /*0058*/ 	.byte	0x04, 0x17
        /*005a*/ 	.short	(.L_28 - .L_27)
.L_27:
        /*005c*/ 	.word	0x00000000
        /*0060*/ 	.short	0x0008
        /*0062*/ 	.short	0x002c
        /*0064*/ 	.byte	0x00, 0xf0, 0x11, 0x00


	//----- nvinfo : EIATTR_KPARAM_INFO
	.align		4
.L_28:
        /*0068*/ 	.byte	0x04, 0x17
        /*006a*/ 	.short	(.L_30 - .L_29)
.L_29:
        /*006c*/ 	.word	0x00000000
        /*0070*/ 	.short	0x0007
        /*0072*/ 	.short	0x0028
        /*0074*/ 	.byte	0x00, 0xf0, 0x11, 0x00


	//----- nvinfo : EIATTR_KPARAM_INFO
	.align		4
.L_30:
        /*0078*/ 	.byte	0x04, 0x17
        /*007a*/ 	.short	(.L_32 - .L_31)
.L_31:
        /*007c*/ 	.word	0x00000000
        /*0080*/ 	.short	0x0006
        /*0082*/ 	.short	0x0024
        /*0084*/ 	.byte	0x00, 0xf0, 0x11, 0x00


	//----- nvinfo : EIATTR_KPARAM_INFO
	.align		4
.L_32:
        /*0088*/ 	.byte	0x04, 0x17
        /*008a*/ 	.short	(.L_34 - .L_33)
.L_33:
        /*008c*/ 	.word	0x00000000
        /*0090*/ 	.short	0x0005
        /*0092*/ 	.short	0x0020
        /*0094*/ 	.byte	0x00, 0xf0, 0x11, 0x00


	//----- nvinfo : EIATTR_KPARAM_INFO
	.align		4
.L_34:
        /*0098*/ 	.byte	0x04, 0x17
        /*009a*/ 	.short	(.L_36 - .L_35)
.L_35:
        /*009c*/ 	.word	0x00000000
        /*00a0*/ 	.short	0x0004
        /*00a2*/ 	.short	0x001c
        /*00a4*/ 	.byte	0x00, 0xf0, 0x11, 0x00


	//----- nvinfo : EIATTR_KPARAM_INFO
	.align		4
.L_36:
        /*00a8*/ 	.byte	0x04, 0x17
        /*00aa*/ 	.short	(.L_38 - .L_37)
.L_37:
        /*00ac*/ 	.word	0x00000000
        /*00b0*/ 	.short	0x0003
        /*00b2*/ 	.short	0x0018
        /*00b4*/ 	.byte	0x00, 0xf0, 0x11, 0x00


	//----- nvinfo : EIATTR_KPARAM_INFO
	.align		4
.L_38:
        /*00b8*/ 	.byte	0x04, 0x17
        /*00ba*/ 	.short	(.L_40 - .L_39)
.L_39:
        /*00bc*/ 	.word	0x00000000
        /*00c0*/ 	.short	0x0002
        /*00c2*/ 	.short	0x0010
        /*00c4*/ 	.byte	0x00, 0xf4, 0x21, 0x00


	//----- nvinfo : EIATTR_KPARAM_INFO
	.align		4
.L_40:
        /*00c8*/ 	.byte	0x04, 0x17
        /*00ca*/ 	.short	(.L_42 - .L_41)
.L_41:
        /*00cc*/ 	.word	0x00000000
        /*00d0*/ 	.short	0x0001
        /*00d2*/ 	.short	0x0008
        /*00d4*/ 	.byte	0x00, 0xf4, 0x21, 0x00


	//----- nvinfo : EIATTR_KPARAM_INFO
	.align		4
.L_42:
        /*00d8*/ 	.byte	0x04, 0x17
        /*00da*/ 	.short	(.L_44 - .L_43)
.L_43:
        /*00dc*/ 	.word	0x00000000
        /*00e0*/ 	.short	0x0000
        /*00e2*/ 	.short	0x0000
        /*00e4*/ 	.byte	0x00, 0xf4, 0x21, 0x00


	//----- nvinfo : EIATTR_AT_ENTRY_FRAGMENTS
	.align		4
.L_44:
        /*00e8*/ 	.byte	0x04, 0x4f
        /*00ea*/ 	.short	(.L_46 - .L_45)


	//   ....[0]....
.L_45:
        /*00ec*/ 	.word	0x00000004


	//----- nvinfo : EIATTR_RESERVED_SMEM_USED
	.align		4
.L_46:
        /*00f0*/ 	.byte	0x01, 0x41
	.zero		2


	//----- nvinfo : EIATTR_SPARSE_MMA_MASK
	.align		4
        /*00f4*/ 	.byte	0x03, 0x50
        /*00f6*/ 	.short	0x0000


	//----- nvinfo : EIATTR_TCGEN05_1CTA_USED
	.align		4
        /*00f8*/ 	.byte	0x01, 0x51
	.zero		2


	//----- nvinfo : EIATTR_MAXREG_COUNT
	.align		4
        /*00fc*/ 	.byte	0x03, 0x1b
        /*00fe*/ 	.short	0x00ff


	//----- nvinfo : EIATTR_NUM_BARRIERS
	.align		4
        /*0100*/ 	.byte	0x02, 0x4c
        /*0102*/ 	.byte	0x01
	.zero		1


	//----- nvinfo : EIATTR_INT_WARP_WIDE_INSTR_OFFSETS
	.align		4
        /*0104*/ 	.byte	0x04, 0x31
        /*0106*/ 	.short	(.L_48 - .L_47)


	//   ....[0]....
.L_47:
        /*0108*/ 	.word	0x00001ee0


	//   ....[1]....
        /*010c*/ 	.word	0x00001f00


	//   ....[2]....
        /*0110*/ 	.word	0x00003b80


	//   ....[3]....
        /*0114*/ 	.word	0x000077b0


	//   ....[4]....
        /*0118*/ 	.word	0x00007800


	//----- nvinfo : EIATTR_COOP_GROUP_MASK_REGIDS
	.align		4
.L_48:
        /*011c*/ 	.byte	0x04, 0x29
        /*011e*/ 	.short	(.L_50 - .L_49)


	//   ....[0]....
.L_49:
        /*0120*/ 	.word	0xffffffff


	//   ....[1]....
        /*0124*/ 	.word	0xffffffff


	//   ....[2]....
        /*0128*/ 	.word	0xffffffff


	//   ....[3]....
        /*012c*/ 	.word	0xffffffff


	//----- nvinfo : EIATTR_COOP_GROUP_INSTR_OFFSETS
	.align		4
.L_50:
        /*0130*/ 	.byte	0x04, 0x28
        /*0132*/ 	.short	(.L_52 - .L_51)


	//   ....[0]....
.L_51:
        /*0134*/ 	.word	0x00000070


	//   ....[1]....
        /*0138*/ 	.word	0x00000330


	//   ....[2]....
        /*013c*/ 	.word	0x00007640


	//   ....[3]....
        /*0140*/ 	.word	0x000078b0


	//----- nvinfo : EIATTR_VRC_CTA_INIT_COUNT
	.align		4
.L_52:
        /*0144*/ 	.byte	0x02, 0x4a
        /*0146*/ 	.byte	0x80
	.zero		1


	//----- nvinfo : EIATTR_MBARRIER_INSTR_OFFSETS
	.align		4
        /*0148*/ 	.byte	0x04, 0x39
        /*014a*/ 	.short	(.L_54 - .L_53)


	//   ....[0]....
.L_53:
        /*014c*/ 	.word	0x00002050
        /*0150*/ 	.word	0x000000ff
        /*0154*/ 	.word	0x00000000
        /*0158*/ 	.short	0x0100
        /*015a*/ 	.byte	0x0f
	.zero		1


	//   ....[1]....
        /*015c*/ 	.word	0x00003be0
        /*0160*/ 	.word	0x000000ff
        /*0164*/ 	.word	0x00004008
        /*0168*/ 	.short	0x0100
        /*016a*/ 	.byte	0x0d
	.zero		1


	//   ....[2]....
        /*016c*/ 	.word	0x00004cb0
        /*0170*/ 	.word	0x000000ff
        /*0174*/ 	.word	0x00000000
        /*0178*/ 	.short	0x010a
        /*017a*/ 	.byte	0x0f
	.zero		1


	//   ....[3]....
        /*017c*/ 	.word	0x000062b0
        /*0180*/ 	.word	0x000000ff
        /*0184*/ 	.word	0x00000000
        /*0188*/ 	.short	0x010a
        /*018a*/ 	.byte	0x0f
	.zero		1


	//   ....[4]....
        /*018c*/ 	.word	0x000063a0
        /*0190*/ 	.word	0x000000ff
        /*0194*/ 	.word	0x00004000
        /*0198*/ 	.short	0x0108
        /*019a*/ 	.byte	0x0d
	.zero		1


	//   ....[5]....
        /*019c*/ 	.word	0x00006410
        /*01a0*/ 	.word	0x000000ff
        /*01a4*/ 	.word	0x00004008
        /*01a8*/ 	.short	0x0108
        /*01aa*/ 	.byte	0x0d
	.zero		1


	//   ....[6]....
        /*01ac*/ 	.word	0x000078d0
        /*01b0*/ 	.word	0x000000ff
        /*01b4*/ 	.word	0x00000000
        /*01b8*/ 	.short	0x010a
        /*01ba*/ 	.byte	0x0f
	.zero		1


	//   ....[7]....
        /*01bc*/ 	.word	0x00007900
        /*01c0*/ 	.word	0x000000ff
        /*01c4*/ 	.word	0x00000000
        /*01c8*/ 	.short	0x010a
        /*01ca*/ 	.byte	0x0f
	.zero		1


	//----- nvinfo : EIATTR_NUM_MBARRIERS
	.align		4
.L_54:
        /*01cc*/ 	.byte	0x03, 0x38
        /*01ce*/ 	.short	0x0002


	//----- nvinfo : EIATTR_EXIT_INSTR_OFFSETS
	.align		4
        /*01d0*/ 	.byte	0x04, 0x1c
        /*01d2*/ 	.short	(.L_56 - .L_55)


	//   ....[0]....
.L_55:
        /*01d4*/ 	.word	0x000078c0


	//----- nvinfo : EIATTR_REQNTID
	.align		4
.L_56:
        /*01d8*/ 	.byte	0x04, 0x10
        /*01da*/ 	.short	(.L_58 - .L_57)
.L_57:
        /*01dc*/ 	.word	0x00000080
        /*01e0*/ 	.word	0x00000001
        /*01e4*/ 	.word	0x00000001


	//----- nvinfo : EIATTR_CRS_STACK_SIZE
	.align		4
.L_58:
        /*01e8*/ 	.byte	0x04, 0x1e
        /*01ea*/ 	.short	(.L_60 - .L_59)
.L_59:
        /*01ec*/ 	.word	0x00000000


	//----- nvinfo : EIATTR_CBANK_PARAM_SIZE
	.align		4
.L_60:
        /*01f0*/ 	.byte	0x03, 0x19
        /*01f2*/ 	.short	0x0050


	//----- nvinfo : EIATTR_PARAM_CBANK
	.align		4
        /*01f4*/ 	.byte	0x04, 0x0a
        /*01f6*/ 	.short	(.L_62 - .L_61)
	.align		4
.L_61:
        /*01f8*/ 	.word	index@(.nv.constant0.matmul_kernel)
        /*01fc*/ 	.short	0x0380
        /*01fe*/ 	.short	0x0050


	//----- nvinfo : EIATTR_SW_WAR
	.align		4
.L_62:
        /*0200*/ 	.byte	0x04, 0x36
        /*0202*/ 	.short	(.L_64 - .L_63)
.L_63:
        /*0204*/ 	.word	0x00000008
.L_64:


//--------------------- .nv.compat                --------------------------
	.section	.nv.compat,"",@"SHT_CUDA_COMPAT_INFO"
	.align	4
        /*0000*/ 	.byte	0x02, 0x02, 0x02, 0x00, 0x02, 0x05, 0x05, 0x00, 0x02, 0x03, 0x00, 0x00, 0x02, 0x06, 0x01, 0x00


//--------------------- .nv.callgraph             --------------------------
	.section	.nv.callgraph,"",@"SHT_CUDA_CALLGRAPH"
	.align	4
	.sectionentsize	8
	.align		4
        /*0000*/ 	.word	0x00000000
	.align		4
        /*0004*/ 	.word	0xffffffff
	.align		4
        /*0008*/ 	.word	0x00000000
	.align		4
        /*000c*/ 	.word	0xfffffffe
	.align		4
        /*0010*/ 	.word	0x00000000
	.align		4
        /*0014*/ 	.word	0xfffffffd
	.align		4
        /*0018*/ 	.word	0x00000000
	.align		4
        /*001c*/ 	.word	0xfffffffc


//--------------------- .text.matmul_kernel       --------------------------
	.section	.text.matmul_kernel,"ax",@progbits
	.align	128
        .global         matmul_kernel
        .type           matmul_kernel,@function
        .size           matmul_kernel,(.L_x_20 - matmul_kernel)
        .other          matmul_kernel,@"STO_CUDA_ENTRY STV_DEFAULT"
matmul_kernel:
.text.matmul_kernel:
[----:B------:R-:W0:Y:S01]  /*0000*/  LDC R1, c[0x0][0x37c] ;  /* 0x0000df00ff017b82 */ /* 0x000e220000000800 */
[----:B------:R-:W1:Y:S01]  /*0010*/  S2R R0, SR_TID.X ;  /* 0x0000000000007919 */ /* 0x000e620000002100 */
[----:B------:R-:W2:Y:S01]  /*0020*/  LDCU.64 UR26, c[0x0][0x358] ;  /* 0x00006b00ff1a77ac */ /* 0x000ea20008000a00 */
[----:B-1----:R-:W-:-:S13]  /*0030*/  ISETP.GE.U32.AND P0, PT, R0, 0x20, PT ;  /* 0x000000200000780c */ /* 0x002fda0003f06070 */
[----:B------:R-:W-:Y:S02]  /*0040*/  VOTEU.ANY UP0, P0 ;  /* 0x0000000000ff7886 */ /* 0x000fe40000000100 */
[----:B0-2---:R-:W-:Y:S05]  /*0050*/  BRA.U UP0, `(.L_x_0) ;  /* 0x0000000100b87547 */ /* 0x005fea000b800000 */
[----:B------:R-:W0:Y:S01]  /*0060*/  S2UR UR6, SR_CgaCtaId ;  /* 0x00000000000679c3 */ /* 0x000e220000008800 */
[----:B------:R-:W-:Y:S01]  /*0070*/  NOP ;  /* 0x0000000000007918 */ /* 0x000fe20000000000 */
[----:B------:R-:W-:Y:S02]  /*0080*/  UMOV UR4, 0x40 ;  /* 0x0000004000047882 */ /* 0x000fe40000000000 */
[----:B0-----:R-:W-:-:S09]  /*0090*/  ULEA UR4, UR6, UR4, 0x18 ;  /* 0x0000000406047291 */ /* 0x001fd2000f8ec0ff */
[----:B------:R-:W0:Y:S01]  /*00a0*/  LDS.U8 R2, [UR4] ;  /* 0x00000004ff027984 */ /* 0x000e220008000000 */
[----:B------:R-:W-:Y:S02]  /*00b0*/  UMOV UR4, 0x400 ;  /* 0x0000040000047882 */ /* 0x000fe40000000000 */
[----:B------:R-:W-:Y:S01]  /*00c0*/  ULEA UR4, UR6, UR4, 0x18 ;  /* 0x0000000406047291 */ /* 0x000fe2000f8ec0ff */
[----:B0-----:R-:W-:-:S13]  /*00d0*/  ISETP.NE.AND P0, PT, R2, RZ, PT ;  /* 0x000000ff0200720c */ /* 0x001fda0003f05270 */
[----:B------:R-:W-:Y:S05]  /*00e0*/  @P0 BRA `(.L_x_1) ;  /* 0x00000000007c0947 */ /* 0x000fea0003800000 */
[----:B------:R-:W-:-:S13]  /*00f0*/  ELECT P0, URZ, PT ;  /* 0x0000000000ff782f */ /* 0x000fda0003800000 */
[----:B------:R-:W-:Y:S05]  /*0100*/  @!P0 BRA `(.L_x_2) ;  /* 0x0000000000848947 */ /* 0x000fea0003800000 */
[----:B------:R-:W-:Y:S01]  /*0110*/  UMOV UR5, 0x2 ;  /* 0x0000000200057882 */ /* 0x000fe20000000000 */
[----:B------:R-:W-:Y:S02]  /*0120*/  IMAD.MOV.U32 R5, RZ, RZ, 0x1 ;  /* 0x00000001ff057424 */ /* 0x000fe400078e00ff */
[----:B------:R-:W-:Y:S02]  /*0130*/  IMAD.MOV.U32 R3, RZ, RZ, 0x3 ;  /* 0x00000003ff037424 */ /* 0x000fe400078e00ff */
[----:B------:R-:W-:Y:S04]  /*0140*/  DEPBAR.LE SB0, 0x36 ;  /* 0x00008d800000791a */ /* 0x000fe80000000000 */
[----:B------:R-:W0:Y:S02]  /*0150*/  UTCATOMSWS.FIND_AND_SET.ALIGN UP1, UR5, UR5 ;  /* 0x00000005000575e3 */ /* 0x000e240008020800 */
[----:B0-----:R-:W-:-:S04]  /*0160*/  PLOP3.LUT P0, PT, PT, PT, UP1, 0x80, 0x8 ;  /* 0x000000000008781c */ /* 0x001fc80003f0f018 */
[----:B------:R-:W-:-:S04]  /*0170*/  SEL R2, RZ, 0xffffffff, !P0 ;  /* 0xffffffffff027807 */ /* 0x000fc80004000000 */
[----:B------:R-:W-:Y:S01]  /*0180*/  ISETP.NE.AND P0, PT, R2, RZ, PT ;  /* 0x000000ff0200720c */ /* 0x000fe20003f05270 */
[----:B------:R-:W-:-:S12]  /*0190*/  IMAD.U32 R2, RZ, RZ, UR5 ;  /* 0x00000005ff027e24 */ /* 0x000fd8000f8e00ff */
[----:B------:R-:W-:Y:S05]  /*01a0*/  @P0 BRA `(.L_x_3) ;  /* 0x0000000000240947 */ /* 0x000fea0003800000 */
.L_x_4:
[----:B------:R-:W-:Y:S05]  /*01b0*/  NANOSLEEP 0x64 ;  /* 0x000000640000795d */ /* 0x000fea0003800000 */
[----:B------:R-:W-:-:S05]  /*01c0*/  UMOV UR5, 0x2 ;  /* 0x0000000200057882 */ /* 0x000fca0000000000 */
[----:B------:R-:W-:Y:S04]  /*01d0*/  DEPBAR.LE SB0, 0x36 ;  /* 0x00008d800000791a */ /* 0x000fe80000000000 */
[----:B------:R-:W0:Y:S02]  /*01e0*/  UTCATOMSWS.FIND_AND_SET.ALIGN UP1, UR5, UR5 ;  /* 0x00000005000575e3 */ /* 0x000e240008020800 */
[----:B0-----:R-:W-:-:S04]  /*01f0*/  PLOP3.LUT P0, PT, PT, PT, UP1, 0x80, 0x8 ;  /* 0x000000000008781c */ /* 0x001fc80003f0f018 */
[----:B------:R-:W-:-:S04]  /*0200*/  SEL R2, RZ, 0xffffffff, !P0 ;  /* 0xffffffffff027807 */ /* 0x000fc80004000000 */
[----:B------:R-:W-:Y:S01]  /*0210*/  ISETP.NE.AND P0, PT, R2, RZ, PT ;  /* 0x000000ff0200720c */ /* 0x000fe20003f05270 */
[----:B------:R-:W-:-:S12]  /*0220*/  IMAD.U32 R2, RZ, RZ, UR5 ;  /* 0x00000005ff027e24 */ /* 0x000fd8000f8e00ff */
[----:B------:R-:W-:Y:S05]  /*0230*/  @!P0 BRA `(.L_x_4) ;  /* 0xfffffffc00dc8947 */ /* 0x000fea000383ffff */
.L_x_3:
[C---:B------:R-:W-:Y:S01]  /*0240*/  VIADD R4, R2.reuse, 0x10 ;  /* 0x0000001002047836 */ /* 0x040fe20000000000 */
[----:B------:R-:W-:Y:S01]  /*0250*/  UMOV UR5, 0x50 ;  /* 0x0000005000057882 */ /* 0x000fe20000000000 */
[----:B------:R-:W-:Y:S01]  /*0260*/  SHF.L.U32 R3, R3, R2, RZ ;  /* 0x0000000203037219 */ /* 0x000fe200000006ff */
[----:B------:R-:W-:Y:S01]  /*0270*/  ULEA UR5, UR6, UR5, 0x18 ;  /* 0x0000000506057291 */ /* 0x000fe2000f8ec0ff */
[----:B------:R-:W-:Y:S01]  /*0280*/  IMAD.SHL.U32 R2, R2, 0x20, RZ ;  /* 0x0000002002027824 */ /* 0x000fe200078e00ff */
[----:B------:R-:W-:-:S04]  /*0290*/  SHF.L.U32 R4, R5, R4, RZ ;  /* 0x0000000405047219 */ /* 0x000fc800000006ff */
[----:B------:R-:W-:-:S05]  /*02a0*/  LOP3.LUT R3, R4, R3, RZ, 0xfc, !PT ;  /* 0x0000000304037212 */ /* 0x000fca00078efcff */
[----:B------:R0:W-:Y:S04]  /*02b0*/  ATOMS.OR RZ, [UR5], R3 ;  /* 0x00000003ffff798c */ /* 0x0001e8000b000005 */
[----:B------:R0:W-:Y:S01]  /*02c0*/  STS [UR4], R2 ;  /* 0x00000002ff007988 */ /* 0x0001e20008000804 */
[----:B------:R-:W-:Y:S05]  /*02d0*/  BRA `(.L_x_2) ;  /* 0x0000000000107947 */ /* 0x000fea0003800000 */
.L_x_1:
[----:B------:R-:W-:-:S05]  /*02e0*/  IMAD.MOV.U32 R2, RZ, RZ, -0x1 ;  /* 0xffffffffff027424 */ /* 0x000fca00078e00ff */
[----:B------:R0:W-:Y:S02]  /*02f0*/  STS [UR4], R2 ;  /* 0x00000002ff007988 */ /* 0x0001e40008000804 */
[----:B0-----:R-:W-:-:S07]  /*0300*/  MOV R2, 0x320 ;  /* 0x0000032000027802 */ /* 0x001fce0000000f00 */
[----:B------:R-:W-:Y:S05]  /*0310*/  CALL.REL.NOINC `($__internal_1_$__cuda_sm10x_tcgen05_guardrail_trap_phase_invalid_during_alloc) ;  /* 0x0000007400907944 */ /* 0x000fea0003c00000 */
.L_x_2:
[----:B------:R-:W-:Y:S05]  /*0320*/  WARPSYNC.ALL ;  /* 0x0000000000007948 */ /* 0x000fea0003800000 */
[----:B------:R-:W-:Y:S01]  /*0330*/  NOP ;  /* 0x0000000000007918 */ /* 0x000fe20000000000 */
.L_x_0:
[----:B------:R-:W1:Y:S01]  /*0340*/  LDC.64 R16, c[0x0][0x398] ;  /* 0x0000e600ff107b82 */ /* 0x000e620000000a00 */
[----:B------:R-:W2:Y:S01]  /*0350*/  S2R R7, SR_CTAID.X ;  /* 0x0000000000077919 */ /* 0x000ea20000002500 */
[----:B------:R-:W-:Y:S01]  /*0360*/  UMOV UR13, 0x400 ;  /* 0x00000400000d7882 */ /* 0x000fe20000000000 */
[----:B------:R-:W3:Y:S01]  /*0370*/  LDCU UR4, c[0x0][0x3a4] ;  /* 0x00007480ff0477ac */ /* 0x000ee20008000800 */
[----:B------:R-:W-:Y:S02]  /*0380*/  LOP3.LUT R67, R0, 0x7f, RZ, 0xc0, !PT ;  /* 0x0000007f00437812 */ /* 0x000fe400078ec0ff */
[----:B------:R-:W-:Y:S01]  /*0390*/  PRMT R246, RZ, 0x7610, R246 ;  /* 0x00007610fff67816 */ /* 0x000fe200000000f6 */
[----:B------:R-:W4:Y:S01]  /*03a0*/  LDCU.128 UR8, c[0x0][0x380] ;  /* 0x00007000ff0877ac */ /* 0x000f220008000c00 */
[----:B------:R-:W5:Y:S01]  /*03b0*/  S2UR UR5, SR_CgaCtaId ;  /* 0x00000000000579c3 */ /* 0x000f620000008800 */
[----:B------:R-:W0:Y:S01]  /*03c0*/  LDCU UR29, c[0x0][0x3a0] ;  /* 0x00007400ff1d77ac */ /* 0x000e220008000800 */
[----:B------:R-:W-:-:S06]  /*03d0*/  UMOV UR6, 0x1 ;  /* 0x0000000100067882 */ /* 0x000fcc0000000000 */
[----:B------:R-:W3:Y:S01]  /*03e0*/  LDC.64 R126, c[0x0][0x3a8] ;  /* 0x0000ea00ff7e7b82 */ /* 0x000ee20000000a00 */
[----:B01----:R-:W-:Y:S01]  /*03f0*/  VIADD R2, R17, 0x3f ;  /* 0x0000003f11027836 */ /* 0x003fe20000000000 */
[-C--:B------:R-:W-:Y:S02]  /*0400*/  IABS R15, R17.reuse ;  /* 0x00000011000f7213 */ /* 0x080fe40000000000 */
[----:B------:R-:W-:Y:S02]  /*0410*/  IABS R19, R16 ;  /* 0x0000001000137213 */ /* 0x000fe40000000000 */
[----:B------:R-:W-:Y:S01]  /*0420*/  SHF.R.S32.HI R3, RZ, 0x1f, R2 ;  /* 0x0000001fff037819 */ /* 0x000fe20000011402 */
[----:B------:R-:W-:Y:S01]  /*0430*/  UIADD3 UR31, UPT, UPT, UR29, 0x3f, URZ ;  /* 0x0000003f1d1f7890 */ /* 0x000fe2000fffe0ff */
[----:B------:R-:W-:Y:S01]  /*0440*/  LOP3.LUT R168, RZ, R17, RZ, 0x33, !PT ;  /* 0x00000011ffa87212 */ /* 0x000fe200078e33ff */
[----:B-----5:R-:W-:Y:S01]  /*0450*/  ULEA UR13, UR5, UR13, 0x18 ;  /* 0x0000000d050d7291 */ /* 0x020fe2000f8ec0ff */
[----:B------:R-:W-:Y:S01]  /*0460*/  LEA.HI R3, R3, R2, RZ, 0x6 ;  /* 0x0000000203037211 */ /* 0x000fe200078f30ff */
[----:B------:R-:W-:Y:S01]  /*0470*/  UISETP.GT.AND UP1, UPT, UR31, 0x3f, UPT ;  /* 0x0000003f1f00788c */ /* 0x000fe2000bf24270 */
[----:B--2---:R-:W-:Y:S01]  /*0480*/  IABS R8, R7 ;  /* 0x0000000700087213 */ /* 0x004fe20000000000 */
[----:B------:R-:W-:Y:S01]  /*0490*/  UIADD3 UR15, UPT, UPT, UR13, 0x4000, URZ ;  /* 0x000040000d0f7890 */ /* 0x000fe2000fffe0ff */
[----:B------:R-:W-:-:S04]  /*04a0*/  SHF.R.S32.HI R4, RZ, 0x6, R3 ;  /* 0x00000006ff047819 */ /* 0x000fc80000011403 */
[-C--:B------:R-:W-:Y:S02]  /*04b0*/  IABS R9, R4.reuse ;  /* 0x0000000400097213 */ /* 0x080fe40000000000 */
[----:B------:R-:W-:Y:S02]  /*04c0*/  IABS R10, R4 ;  /* 0x00000004000a7213 */ /* 0x000fe40000000000 */
[----:B------:R-:W0:Y:S08]  /*04d0*/  I2F.RP R5, R9 ;  /* 0x0000000900057306 */ /* 0x000e300000209400 */
[----:B0-----:R-:W0:Y:S02]  /*04e0*/  MUFU.RCP R5, R5 ;  /* 0x0000000500057308 */ /* 0x001e240000001000 */
[----:B0-----:R-:W-:-:S02]  /*04f0*/  VIADD R2, R5, 0xffffffe ;  /* 0x0ffffffe05027836 */ /* 0x001fc40000000000 */
[----:B------:R-:W-:-:S04]  /*0500*/  IMAD.MOV R5, RZ, RZ, -R10 ;  /* 0x000000ffff057224 */ /* 0x000fc800078e0a0a */
[----:B------:R0:W1:Y:S02]  /*0510*/  F2I.FTZ.U32.TRUNC.NTZ R3, R2 ;  /* 0x0000000200037305 */ /* 0x000064000021f000 */
[----:B0-----:R-:W-:Y:S02]  /*0520*/  IMAD.MOV.U32 R2, RZ, RZ, RZ ;  /* 0x000000ffff027224 */ /* 0x001fe400078e00ff */
[----:B-1----:R-:W-:-:S04]  /*0530*/  IMAD.MOV R6, RZ, RZ, -R3 ;  /* 0x000000ffff067224 */ /* 0x002fc800078e0a03 */
[----:B------:R-:W-:Y:S02]  /*0540*/  IMAD R11, R6, R9, RZ ;  /* 0x00000009060b7224 */ /* 0x000fe400078e02ff */
[----:B------:R-:W-:Y:S02]  /*0550*/  IMAD.MOV.U32 R6, RZ, RZ, R8 ;  /* 0x000000ffff067224 */ /* 0x000fe400078e0008 */
[----:B------:R-:W-:-:S06]  /*0560*/  IMAD.HI.U32 R3, R3, R11, R2 ;  /* 0x0000000b03037227 */ /* 0x000fcc00078e0002 */
[----:B------:R-:W-:-:S04]  /*0570*/  IMAD.HI.U32 R3, R3, R6, RZ ;  /* 0x0000000603037227 */ /* 0x000fc800078e00ff */
[----:B------:R-:W-:Y:S01]  /*0580*/  IMAD R2, R3, R5, R6 ;  /* 0x0000000503027224 */ /* 0x000fe200078e0206 */
[----:B------:R-:W-:Y:S04]  /*0590*/  BAR.SYNC.DEFER_BLOCKING 0x0 ;  /* 0x0000000000007b1d */ /* 0x000fe80000010000 */
[----:B------:R-:W-:-:S13]  /*05a0*/  ISETP.GT.U32.AND P1, PT, R9, R2, PT ;  /* 0x000000020900720c */ /* 0x000fda0003f24070 */
[----:B------:R-:W-:Y:S02]  /*05b0*/  @!P1 IMAD.IADD R2, R2, 0x1, -R9 ;  /* 0x0000000102029824 */ /* 0x000fe400078e0a09 */
[----:B------:R-:W-:Y:S01]  /*05c0*/  @!P1 VIADD R3, R3, 0x1 ;  /* 0x0000000103039836 */ /* 0x000fe20000000000 */
[----:B------:R-:W-:Y:S02]  /*05d0*/  ISETP.NE.AND P1, PT, R4, RZ, PT ;  /* 0x000000ff0400720c */ /* 0x000fe40003f25270 */
[----:B------:R-:W-:Y:S02]  /*05e0*/  ISETP.GE.U32.AND P0, PT, R2, R9, PT ;  /* 0x000000090200720c */ /* 0x000fe40003f06070 */
[----:B------:R-:W-:-:S04]  /*05f0*/  LOP3.LUT R2, R7, R4, RZ, 0x3c, !PT ;  /* 0x0000000407027212 */ /* 0x000fc800078e3cff */
[----:B------:R-:W-:Y:S01]  /*0600*/  ISETP.GE.AND P2, PT, R2, RZ, PT ;  /* 0x000000ff0200720c */ /* 0x000fe20003f46270 */
[----:B------:R-:W-:-:S06]  /*0610*/  VIADD R2, R16, 0x3f ;  /* 0x0000003f10027836 */ /* 0x000fcc0000000000 */
[----:B------:R-:W-:-:S04]  /*0620*/  @P0 VIADD R3, R3, 0x1 ;  /* 0x0000000103030836 */ /* 0x000fc80000000000 */
[----:B------:R-:W-:Y:S01]  /*0630*/  IMAD.MOV.U32 R59, RZ, RZ, R3 ;  /* 0x000000ffff3b7224 */ /* 0x000fe200078e0003 */
[----:B------:R-:W-:-:S03]  /*0640*/  SHF.R.S32.HI R3, RZ, 0x1f, R2 ;  /* 0x0000001fff037819 */ /* 0x000fc60000011402 */
[----:B------:R-:W-:Y:S01]  /*0650*/  @!P2 IMAD.MOV R59, RZ, RZ, -R59 ;  /* 0x000000ffff3ba224 */ /* 0x000fe200078e0a3b */
[----:B------:R-:W-:Y:S02]  /*0660*/  LEA.HI R3, R3, R2, RZ, 0x6 ;  /* 0x0000000203037211 */ /* 0x000fe400078f30ff */
[----:B------:R-:W-:-:S04]  /*0670*/  @!P1 LOP3.LUT R59, RZ, R4, RZ, 0x33, !PT ;  /* 0x00000004ff3b9212 */ /* 0x000fc800078e33ff */
[----:B------:R-:W-:Y:S01]  /*0680*/  LEA.HI.SX32 R3, R3, -R59, 0x1a ;  /* 0x8000003b03037211 */ /* 0x000fe200078fd2ff */
[----:B------:R-:W-:-:S03]  /*0690*/  IMAD.MOV R6, RZ, RZ, -R59 ;  /* 0x000000ffff067224 */ /* 0x000fc600078e0a3b */
[----:B------:R-:W-:Y:S01]  /*06a0*/  VIMNMX R11, PT, PT, R3, 0x1, PT ;  /* 0x00000001030b7848 */ /* 0x000fe20003fe0100 */
[----:B------:R-:W-:Y:S02]  /*06b0*/  IMAD R10, R4, R6, R7 ;  /* 0x00000006040a7224 */ /* 0x000fe400078e0207 */
[----:B------:R-:W0:Y:S01]  /*06c0*/  I2F.RP R6, R15 ;  /* 0x0000000f00067306 */ /* 0x000e220000209400 */
[-C--:B------:R-:W-:Y:S02]  /*06d0*/  IABS R8, R11.reuse ;  /* 0x0000000b00087213 */ /* 0x080fe40000000000 */
[----:B------:R-:W-:Y:S02]  /*06e0*/  IABS R4, R10 ;  /* 0x0000000a00047213 */ /* 0x000fe40000000000 */
[----:B------:R-:W-:-:S03]  /*06f0*/  IABS R7, R11 ;  /* 0x0000000b00077213 */ /* 0x000fc60000000000 */
[----:B------:R-:W1:Y:S08]  /*0700*/  I2F.RP R5, R8 ;  /* 0x0000000800057306 */ /* 0x000e700000209400 */
[----:B0-----:R-:W-:Y:S08]  /*0710*/  MUFU.RCP R6, R6 ;  /* 0x0000000600067308 */ /* 0x001ff00000001000 */
[----:B-1----:R-:W0:Y:S02]  /*0720*/  MUFU.RCP R5, R5 ;  /* 0x0000000500057308 */ /* 0x002e240000001000 */
[----:B0-----:R-:W-:-:S06]  /*0730*/  VIADD R2, R5, 0xffffffe ;  /* 0x0ffffffe05027836 */ /* 0x001fcc0000000000 */
[----:B------:R0:W1:Y:S02]  /*0740*/  F2I.FTZ.U32.TRUNC.NTZ R3, R2 ;  /* 0x0000000200037305 */ /* 0x000064000021f000 */
[----:B0-----:R-:W-:Y:S02]  /*0750*/  IMAD.MOV.U32 R2, RZ, RZ, RZ ;  /* 0x000000ffff027224 */ /* 0x001fe400078e00ff */
[----:B-1----:R-:W-:-:S04]  /*0760*/  IMAD.MOV R9, RZ, RZ, -R3 ;  /* 0x000000ffff097224 */ /* 0x002fc800078e0a03 */
[----:B------:R-:W-:-:S04]  /*0770*/  IMAD R5, R9, R8, RZ ;  /* 0x0000000809057224 */ /* 0x000fc800078e02ff */
[----:B------:R-:W-:Y:S02]  /*0780*/  IMAD.HI.U32 R2, R3, R5, R2 ;  /* 0x0000000503027227 */ /* 0x000fe400078e0002 */
[----:B------:R-:W0:Y:S02]  /*0790*/  I2F.RP R5, R19 ;  /* 0x0000001300057306 */ /* 0x000e240000209400 */
[----:B------:R-:W-:Y:S02]  /*07a0*/  IMAD.MOV.U32 R3, RZ, RZ, R4 ;  /* 0x000000ffff037224 */ /* 0x000fe400078e0004 */
[----:B------:R-:W-:Y:S02]  /*07b0*/  IMAD.MOV R4, RZ, RZ, -R7 ;  /* 0x000000ffff047224 */ /* 0x000fe400078e0a07 */
[----:B------:R-:W-:-:S04]  /*07c0*/  IMAD.HI.U32 R2, R2, R3, RZ ;  /* 0x0000000302027227 */ /* 0x000fc800078e00ff */
[----:B------:R-:W-:Y:S01]  /*07d0*/  IMAD R3, R2, R4, R3 ;  /* 0x0000000402037224 */ /* 0x000fe200078e0203 */
[----:B------:R-:W-:Y:S01]  /*07e0*/  LOP3.LUT R4, R10, R11, RZ, 0x3c, !PT ;  /* 0x0000000b0a047212 */ /* 0x000fe200078e3cff */
[----:B------:R-:W-:-:S03]  /*07f0*/  VIADD R7, R6, 0xffffffe ;  /* 0x0ffffffe06077836 */ /* 0x000fc60000000000 */
[----:B------:R-:W-:Y:S01]  /*0800*/  ISETP.GT.U32.AND P1, PT, R8, R3, PT ;  /* 0x000000030800720c */ /* 0x000fe20003f24070 */
[----:B0-----:R-:W0:Y:S01]  /*0810*/  MUFU.RCP R5, R5 ;  /* 0x0000000500057308 */ /* 0x001e220000001000 */
[----:B------:R-:W-:-:S11]  /*0820*/  ISETP.GE.AND P2, PT, R4, RZ, PT ;  /* 0x000000ff0400720c */ /* 0x000fd60003f46270 */
[----:B------:R-:W-:Y:S02]  /*0830*/  @!P1 IMAD.IADD R3, R3, 0x1, -R8 ;  /* 0x0000000103039824 */ /* 0x000fe400078e0a08 */
[----:B------:R-:W-:Y:S01]  /*0840*/  @!P1 VIADD R2, R2, 0x1 ;  /* 0x0000000102029836 */ /* 0x000fe20000000000 */
[----:B------:R-:W-:Y:S02]  /*0850*/  ISETP.NE.AND P1, PT, R11, RZ, PT ;  /* 0x000000ff0b00720c */ /* 0x000fe40003f25270 */
[----:B------:R-:W-:Y:S01]  /*0860*/  ISETP.GE.U32.AND P0, PT, R3, R8, PT ;  /* 0x000000080300720c */ /* 0x000fe20003f06070 */
[----:B0-----:R-:W-:Y:S01]  /*0870*/  VIADD R6, R5, 0xffffffe ;  /* 0x0ffffffe05067836 */ /* 0x001fe20000000000 */
[----:B------:R-:W0:Y:S01]  /*0880*/  F2I.FTZ.U32.TRUNC.NTZ R3, R7 ;  /* 0x0000000700037305 */ /* 0x000e22000021f000 */
[----:B------:R-:W-:-:S04]  /*0890*/  SHF.R.U32.HI R5, RZ, 0x6, R0 ;  /* 0x00000006ff057819 */ /* 0x000fc80000011600 */
[----:B------:R-:W-:-:S03]  /*08a0*/  SGXT.U32 R5, R5, 0x1 ;  /* 0x000000010505781a */ /* 0x000fc60000000000 */
[----:B------:R-:W1:Y:S03]  /*08b0*/  F2I.FTZ.U32.TRUNC.NTZ R7, R6 ;  /* 0x0000000600077305 */ /* 0x000e66000021f000 */
[----:B------:R-:W-:-:S04]  /*08c0*/  @P0 VIADD R2, R2, 0x1 ;  /* 0x0000000102020836 */ /* 0x000fc80000000000 */
[----:B------:R-:W-:Y:S02]  /*08d0*/  IMAD.MOV.U32 R4, RZ, RZ, R2 ;  /* 0x000000ffff047224 */ /* 0x000fe400078e0002 */
[----:B0-----:R-:W-:Y:S02]  /*08e0*/  IMAD.MOV R2, RZ, RZ, -R3 ;  /* 0x000000ffff027224 */ /* 0x001fe400078e0a03 */
[----:B------:R-:W-:Y:S01]  /*08f0*/  @!P2 IMAD.MOV R4, RZ, RZ, -R4 ;  /* 0x000000ffff04a224 */ /* 0x000fe200078e0a04 */
[----:B------:R-:W-:Y:S01]  /*0900*/  @!P1 LOP3.LUT R4, RZ, R11, RZ, 0x33, !PT ;  /* 0x0000000bff049212 */ /* 0x000fe200078e33ff */
[----:B------:R-:W-:Y:S02]  /*0910*/  IMAD R9, R2, R15, RZ ;  /* 0x0000000f02097224 */ /* 0x000fe400078e02ff */
[----:B-1----:R-:W-:Y:S02]  /*0920*/  IMAD.MOV R14, RZ, RZ, -R7 ;  /* 0x000000ffff0e7224 */ /* 0x002fe400078e0a07 */
[----:B------:R-:W-:-:S02]  /*0930*/  IMAD.SHL.U32 R66, R4, 0x40, RZ ;  /* 0x0000004004427824 */ /* 0x000fc400078e00ff */
[----:B------:R-:W-:Y:S02]  /*0940*/  IMAD.MOV.U32 R6, RZ, RZ, RZ ;  /* 0x000000ffff067224 */ /* 0x000fe400078e00ff */
[----:B------:R-:W-:Y:S01]  /*0950*/  IMAD R13, R14, R19, RZ ;  /* 0x000000130e0d7224 */ /* 0x000fe200078e02ff */
[C-C-:B------:R-:W-:Y:S01]  /*0960*/  LOP3.LUT R37, R66.reuse, 0x6, R5.reuse, 0xfe, !PT ;  /* 0x0000000642257812 */ /* 0x140fe200078efe05 */
[----:B------:R-:W-:Y:S01]  /*0970*/  IMAD.MOV.U32 R2, RZ, RZ, RZ ;  /* 0x000000ffff027224 */ /* 0x000fe200078e00ff */
[----:B------:R-:W-:Y:S01]  /*0980*/  LOP3.LUT R36, R66, 0x4, R5, 0xfe, !PT ;  /* 0x0000000442247812 */ /* 0x000fe200078efe05 */
[----:B------:R-:W-:Y:S01]  /*0990*/  IMAD.MOV R4, RZ, RZ, -R4 ;  /* 0x000000ffff047224 */ /* 0x000fe200078e0a04 */
[----:B------:R-:W-:Y:S01]  /*09a0*/  IABS R175, R37 ;  /* 0x0000002500af7213 */ /* 0x000fe20000000000 */
[----:B------:R-:W-:Y:S01]  /*09b0*/  IMAD.HI.U32 R6, R7, R13, R6 ;  /* 0x0000000d07067227 */ /* 0x000fe200078e0006 */
[----:B------:R-:W-:Y:S02]  /*09c0*/  LEA.HI R7, R0, 0xe, RZ, 0x1a ;  /* 0x0000000e00077811 */ /* 0x000fe400078fd0ff */
[----:B------:R-:W-:Y:S01]  /*09d0*/  IABS R173, R36 ;  /* 0x0000002400ad7213 */ /* 0x000fe20000000000 */
[----:B------:R-:W-:Y:S01]  /*09e0*/  IMAD.HI.U32 R8, R3, R9, R2 ;  /* 0x0000000903087227 */ /* 0x000fe200078e0002 */
[----:B------:R-:W-:-:S02]  /*09f0*/  LOP3.LUT R3, R66, 0x2, R5, 0xfe, !PT ;  /* 0x0000000242037812 */ /* 0x000fc400078efe05 */
[C-C-:B------:R-:W-:Y:S01]  /*0a00*/  LOP3.LUT R39, R66.reuse, 0xa, R5.reuse, 0xfe, !PT ;  /* 0x0000000a42277812 */ /* 0x140fe200078efe05 */
[----:B------:R-:W-:Y:S01]  /*0a10*/  IMAD R4, R11, R4, R10 ;  /* 0x000000040b047224 */ /* 0x000fe200078e020a */
[----:B------:R-:W-:Y:S01]  /*0a20*/  IABS R115, R3 ;  /* 0x0000000300737213 */ /* 0x000fe20000000000 */
[----:B------:R-:W-:Y:S01]  /*0a30*/  IMAD.IADD R41, R7, 0x1, R66 ;  /* 0x0000000107297824 */ /* 0x000fe200078e0242 */
[--C-:B------:R-:W-:Y:S01]  /*0a40*/  LOP3.LUT R42, R66, 0x10, R5.reuse, 0xfe, !PT ;  /* 0x00000010422a7812 */ /* 0x100fe200078efe05 */
[----:B------:R-:W-:Y:S01]  /*0a50*/  IMAD.IADD R59, R59, 0x1, R4 ;  /* 0x000000013b3b7824 */ /* 0x000fe200078e0204 */
[----:B------:R-:W-:Y:S01]  /*0a60*/  IABS R132, R39 ;  /* 0x0000002700847213 */ /* 0x000fe20000000000 */
[C---:B------:R-:W-:Y:S01]  /*0a70*/  IMAD.HI.U32 R4, R8.reuse, R175, RZ ;  /* 0x000000af08047227 */ /* 0x040fe200078e00ff */
[----:B------:R-:W-:Y:S02]  /*0a80*/  IABS R179, R41 ;  /* 0x0000002900b37213 */ /* 0x000fe40000000000 */
[----:B------:R-:W-:Y:S01]  /*0a90*/  IABS R70, R42 ;  /* 0x0000002a00467213 */ /* 0x000fe20000000000 */
[----:B------:R-:W-:Y:S01]  /*0aa0*/  IMAD.HI.U32 R10, R8, R115, RZ ;  /* 0x00000073080a7227 */ /* 0x000fe200078e00ff */
[----:B------:R-:W-:-:S02]  /*0ab0*/  LOP3.LUT R46, R66, 0x18, R5, 0xfe, !PT ;  /* 0x00000018422e7812 */ /* 0x000fc400078efe05 */
[--C-:B------:R-:W-:Y:S01]  /*0ac0*/  LOP3.LUT R44, R66, 0x14, R5.reuse, 0xfe, !PT ;  /* 0x00000014422c7812 */ /* 0x100fe200078efe05 */
[----:B------:R-:W-:Y:S01]  /*0ad0*/  IMAD.HI.U32 R11, R8, R173, RZ ;  /* 0x000000ad080b7227 */ /* 0x000fe200078e00ff */
[----:B------:R-:W-:Y:S02]  /*0ae0*/  IABS R78, R46 ;  /* 0x0000002e004e7213 */ /* 0x000fe40000000000 */
[----:B------:R-:W-:Y:S01]  /*0af0*/  IABS R181, R44 ;  /* 0x0000002c00b57213 */ /* 0x000fe20000000000 */
[----:B------:R-:W-:Y:S01]  /*0b00*/  IMAD.MOV R4, RZ, RZ, -R4 ;  /* 0x000000ffff047224 */ /* 0x000fe200078e0a04 */
[C-C-:B------:R-:W-:Y:S01]  /*0b10*/  LOP3.LUT R47, R66.reuse, 0x1a, R5.reuse, 0xfe, !PT ;  /* 0x0000001a422f7812 */ /* 0x140fe200078efe05 */
[----:B------:R-:W-:Y:S01]  /*0b20*/  IMAD.MOV R14, RZ, RZ, -R10 ;  /* 0x000000ffff0e7224 */ /* 0x000fe200078e0a0a */
[----:B------:R-:W-:Y:S01]  /*0b30*/  LOP3.LUT R50, R66, 0x20, R5, 0xfe, !PT ;  /* 0x0000002042327812 */ /* 0x000fe200078efe05 */
[----:B------:R-:W-:Y:S01]  /*0b40*/  IMAD.MOV R18, RZ, RZ, -R11 ;  /* 0x000000ffff127224 */ /* 0x000fe200078e0a0b */
[----:B------:R-:W-:Y:S01]  /*0b50*/  IABS R141, R47 ;  /* 0x0000002f008d7213 */ /* 0x000fe20000000000 */
[----:B------:R-:W-:Y:S01]  /*0b60*/  IMAD.HI.U32 R13, R8, R179, RZ ;  /* 0x000000b3080d7227 */ /* 0x000fe200078e00ff */
[----:B------:R-:W-:-:S02]  /*0b70*/  LOP3.LUT R51, R66, 0x22, R5, 0xfe, !PT ;  /* 0x0000002242337812 */ /* 0x000fc400078efe05 */
[----:B------:R-:W-:Y:S01]  /*0b80*/  IABS R86, R50 ;  /* 0x0000003200567213 */ /* 0x000fe20000000000 */
[C---:B------:R-:W-:Y:S01]  /*0b90*/  IMAD R175, R15.reuse, R4, R175 ;  /* 0x000000040faf7224 */ /* 0x040fe200078e02af */
[----:B------:R-:W-:Y:S01]  /*0ba0*/  IABS R156, R51 ;  /* 0x00000033009c7213 */ /* 0x000fe20000000000 */
[----:B------:R-:W-:Y:S01]  /*0bb0*/  IMAD.HI.U32 R11, R8, R132, RZ ;  /* 0x00000084080b7227 */ /* 0x000fe200078e00ff */
[C-C-:B------:R-:W-:Y:S02]  /*0bc0*/  LOP3.LUT R52, R66.reuse, 0x24, R5.reuse, 0xfe, !PT ;  /* 0x0000002442347812 */ /* 0x140fe400078efe05 */
[----:B------:R-:W-:Y:S01]  /*0bd0*/  LOP3.LUT R54, R66, 0x28, R5, 0xfe, !PT ;  /* 0x0000002842367812 */ /* 0x000fe200078efe05 */
[----:B------:R-:W-:Y:S01]  /*0be0*/  IMAD.HI.U32 R4, R8, R70, RZ ;  /* 0x0000004608047227 */ /* 0x000fe200078e00ff */
[----:B------:R-:W-:Y:S02]  /*0bf0*/  IABS R160, R52 ;  /* 0x0000003400a07213 */ /* 0x000fe40000000000 */
[----:B------:R-:W-:Y:S01]  /*0c00*/  IABS R94, R54 ;  /* 0x00000036005e7213 */ /* 0x000fe20000000000 */
[----:B------:R-:W-:Y:S01]  /*0c10*/  IMAD R115, R15, R14, R115 ;  /* 0x0000000e0f737224 */ /* 0x000fe200078e0273 */
[C---:B------:R-:W-:Y:S01]  /*0c20*/  LOP3.LUT R48, R66.reuse, 0x1c, R5, 0xfe, !PT ;  /* 0x0000001c42307812 */ /* 0x040fe200078efe05 */
[----:B------:R-:W-:Y:S01]  /*0c30*/  IMAD.MOV R14, RZ, RZ, -R13 ;  /* 0x000000ffff0e7224 */ /* 0x000fe200078e0a0d */
[----:B------:R-:W-:Y:S01]  /*0c40*/  LOP3.LUT R53, R66, 0x26, R5, 0xfe, !PT ;  /* 0x0000002642357812 */ /* 0x000fe200078efe05 */
[----:B------:R-:W-:Y:S01]  /*0c50*/  IMAD.MOV R11, RZ, RZ, -R11 ;  /* 0x000000ffff0b7224 */ /* 0x000fe200078e0a0b */
[----:B------:R-:W-:Y:S01]  /*0c60*/  IABS R163, R48 ;  /* 0x0000003000a37213 */ /* 0x000fe20000000000 */
[----:B------:R-:W-:Y:S01]  /*0c70*/  IMAD.MOV R13, RZ, RZ, -R4 ;  /* 0x000000ffff0d7224 */ /* 0x000fe200078e0a04 */
[----:B------:R-:W-:Y:S01]  /*0c80*/  IABS R161, R53 ;  /* 0x0000003500a17213 */ /* 0x000fe20000000000 */
[----:B------:R-:W-:Y:S01]  /*0c90*/  IMAD.HI.U32 R4, R8, R78, RZ ;  /* 0x0000004e08047227 */ /* 0x000fe200078e00ff */
[----:B------:R-:W-:-:S02]  /*0ca0*/  LOP3.LUT R2, R66, R5, RZ, 0xfc, !PT ;  /* 0x0000000542027212 */ /* 0x000fc400078efcff */
[--C-:B------:R-:W-:Y:S01]  /*0cb0*/  LOP3.LUT R38, R66, 0x8, R5.reuse, 0xfe, !PT ;  /* 0x0000000842267812 */ /* 0x100fe200078efe05 */
[C---:B------:R-:W-:Y:S01]  /*0cc0*/  IMAD R132, R15.reuse, R11, R132 ;  /* 0x0000000b0f847224 */ /* 0x040fe200078e0284 */
[----:B------:R-:W-:Y:S01]  /*0cd0*/  IABS R12, R2 ;  /* 0x00000002000c7213 */ /* 0x000fe20000000000 */
[----:B------:R-:W-:Y:S01]  /*0ce0*/  IMAD.HI.U32 R11, R8, R181, RZ ;  /* 0x000000b5080b7227 */ /* 0x000fe200078e00ff */
[----:B------:R-:W-:Y:S02]  /*0cf0*/  IABS R30, R38 ;  /* 0x00000026001e7213 */ /* 0x000fe40000000000 */
[C-C-:B------:R-:W-:Y:S01]  /*0d00*/  LOP3.LUT R40, R66.reuse, 0xc, R5.reuse, 0xfe, !PT ;  /* 0x0000000c42287812 */ /* 0x140fe200078efe05 */
[----:B------:R-:W-:Y:S01]  /*0d10*/  IMAD.MOV R4, RZ, RZ, -R4 ;  /* 0x000000ffff047224 */ /* 0x000fe200078e0a04 */
[----:B------:R-:W-:Y:S01]  /*0d20*/  LOP3.LUT R43, R66, 0x12, R5, 0xfe, !PT ;  /* 0x00000012422b7812 */ /* 0x000fe200078efe05 */
[C---:B------:R-:W-:Y:S01]  /*0d30*/  IMAD R179, R15.reuse, R14, R179 ;  /* 0x0000000e0fb37224 */ /* 0x040fe200078e02b3 */
[----:B------:R-:W-:Y:S01]  /*0d40*/  IABS R177, R40 ;  /* 0x0000002800b17213 */ /* 0x000fe20000000000 */
[----:B------:R-:W-:Y:S01]  /*0d50*/  IMAD.MOV R14, RZ, RZ, -R11 ;  /* 0x000000ffff0e7224 */ /* 0x000fe200078e0a0b */
[C---:B------:R-:W-:Y:S01]  /*0d60*/  ISETP.GT.U32.AND P4, PT, R15.reuse, R115, PT ;  /* 0x000000730f00720c */ /* 0x040fe20003f84070 */
[C---:B------:R-:W-:Y:S01]  /*0d70*/  IMAD R78, R15.reuse, R4, R78 ;  /* 0x000000040f4e7224 */ /* 0x040fe200078e024e */
[----:B------:R-:W-:Y:S01]  /*0d80*/  IABS R138, R43 ;  /* 0x0000002b008a7213 */ /* 0x000fe20000000000 */
[----:B------:R-:W-:Y:S01]  /*0d90*/  IMAD.HI.U32 R4, R8, R141, RZ ;  /* 0x0000008d08047227 */ /* 0x000fe200078e00ff */
[----:B------:R-:W-:-:S02]  /*0da0*/  ISETP.GT.U32.AND P3, PT, R15, R175, PT ;  /* 0x000000af0f00720c */ /* 0x000fc40003f64070 */
[C---:B------:R-:W-:Y:S01]  /*0db0*/  LOP3.LUT R45, R66.reuse, 0x16, R5, 0xfe, !PT ;  /* 0x00000016422d7812 */ /* 0x040fe200078efe05 */
[C---:B------:R-:W-:Y:S01]  /*0dc0*/  IMAD R181, R15.reuse, R14, R181 ;  /* 0x0000000e0fb57224 */ /* 0x040fe200078e02b5 */
[--C-:B------:R-:W-:Y:S01]  /*0dd0*/  LOP3.LUT R56, R66, 0x2c, R5.reuse, 0xfe, !PT ;  /* 0x0000002c42387812 */ /* 0x100fe200078efe05 */
[----:B------:R-:W-:Y:S01]  /*0de0*/  IMAD.MOV R14, RZ, RZ, -R4 ;  /* 0x000000ffff0e7224 */ /* 0x000fe200078e0a04 */
[----:B------:R-:W-:Y:S01]  /*0df0*/  IABS R183, R45 ;  /* 0x0000002d00b77213 */ /* 0x000fe20000000000 */
[----:B------:R-:W-:Y:S01]  /*0e00*/  IMAD.HI.U32 R4, R8, R86, RZ ;  /* 0x0000005608047227 */ /* 0x000fe200078e00ff */
[----:B------:R-:W-:Y:S02]  /*0e10*/  IABS R164, R56 ;  /* 0x0000003800a47213 */ /* 0x000fe40000000000 */
[C-C-:B------:R-:W-:Y:S01]  /*0e20*/  LOP3.LUT R55, R66.reuse, 0x2a, R5.reuse, 0xfe, !PT ;  /* 0x0000002a42377812 */ /* 0x140fe200078efe05 */
[----:B------:R-:W-:Y:S01]  /*0e30*/  IMAD R70, R15, R13, R70 ;  /* 0x0000000d0f467224 */ /* 0x000fe200078e0246 */
[----:B------:R-:W-:Y:S01]  /*0e40*/  LOP3.LUT R58, R66, 0x30, R5, 0xfe, !PT ;  /* 0x00000030423a7812 */ /* 0x000fe200078efe05 */
[----:B------:R-:W-:Y:S01]  /*0e50*/  IMAD.HI.U32 R13, R8, R156, RZ ;  /* 0x0000009c080d7227 */ /* 0x000fe200078e00ff */
[----:B------:R-:W-:-:S02]  /*0e60*/  IABS R125, R55 ;  /* 0x00000037007d7213 */ /* 0x000fc40000000000 */
[----:B------:R-:W-:Y:S01]  /*0e70*/  IABS R102, R58 ;  /* 0x0000003a00667213 */ /* 0x000fe20000000000 */
[----:B------:R-:W-:Y:S01]  /*0e80*/  IMAD.MOV R4, RZ, RZ, -R4 ;  /* 0x000000ffff047224 */ /* 0x000fe200078e0a04 */
[C---:B------:R-:W-:Y:S01]  /*0e90*/  LOP3.LUT R61, R66.reuse, 0x34, R5, 0xfe, !PT ;  /* 0x00000034423d7812 */ /* 0x040fe200078efe05 */
[----:B------:R-:W-:Y:S01]  /*0ea0*/  IMAD.MOV R13, RZ, RZ, -R13 ;  /* 0x000000ffff0d7224 */ /* 0x000fe200078e0a0d */
[--C-:B------:R-:W-:Y:S01]  /*0eb0*/  LOP3.LUT R60, R66, 0x32, R5.reuse, 0xfe, !PT ;  /* 0x00000032423c7812 */ /* 0x100fe200078efe05 */
[C---:B------:R-:W-:Y:S01]  /*0ec0*/  IMAD R86, R15.reuse, R4, R86 ;  /* 0x000000040f567224 */ /* 0x040fe200078e0256 */
[----:B------:R-:W-:Y:S01]  /*0ed0*/  IABS R166, R61 ;  /* 0x0000003d00a67213 */ /* 0x000fe20000000000 */
[----:B------:R-:W-:Y:S01]  /*0ee0*/  IMAD.HI.U32 R4, R8, R160, RZ ;  /* 0x000000a008047227 */ /* 0x000fe200078e00ff */
[----:B------:R-:W-:Y:S02]  /*0ef0*/  IABS R174, R60 ;  /* 0x0000003c00ae7213 */ /* 0x000fe40000000000 */
[C-C-:B------:R-:W-:Y:S01]  /*0f00*/  LOP3.LUT R62, R66.reuse, 0x36, R5.reuse, 0xfe, !PT ;  /* 0x00000036423e7812 */ /* 0x140fe200078efe05 */
[----:B------:R-:W-:Y:S01]  /*0f10*/  IMAD R156, R15, R13, R156 ;  /* 0x0000000d0f9c7224 */ /* 0x000fe200078e029c */
[----:B------:R-:W-:Y:S01]  /*0f20*/  LOP3.LUT R63, R66, 0x38, R5, 0xfe, !PT ;  /* 0x00000038423f7812 */ /* 0x000fe200078efe05 */
[----:B------:R-:W-:Y:S01]  /*0f30*/  IMAD.MOV R13, RZ, RZ, -R4 ;  /* 0x000000ffff0d7224 */ /* 0x000fe200078e0a04 */
[----:B------:R-:W-:Y:S01]  /*0f40*/  IABS R169, R62 ;  /* 0x0000003e00a97213 */ /* 0x000fe20000000000 */
[----:B------:R-:W-:Y:S01]  /*0f50*/  IMAD.HI.U32 R4, R8, R94, RZ ;  /* 0x0000005e08047227 */ /* 0x000fe200078e00ff */
[----:B------:R-:W-:-:S02]  /*0f60*/  IABS R113, R63 ;  /* 0x0000003f00717213 */ /* 0x000fc40000000000 */
[C-C-:B------:R-:W-:Y:S01]  /*0f70*/  LOP3.LUT R64, R66.reuse, 0x3a, R5.reuse, 0xfe, !PT ;  /* 0x0000003a42407812 */ /* 0x140fe200078efe05 */
[----:B------:R-:W-:Y:S01]  /*0f80*/  IMAD.MOV R4, RZ, RZ, -R4 ;  /* 0x000000ffff047224 */ /* 0x000fe200078e0a04 */
[----:B------:R-:W-:Y:S01]  /*0f90*/  LOP3.LUT R65, R66, 0x3c, R5, 0xfe, !PT ;  /* 0x0000003c42417812 */ /* 0x000fe200078efe05 */
[----:B------:R-:W-:Y:S01]  /*0fa0*/  IMAD.HI.U32 R11, R8, R163, RZ ;  /* 0x000000a3080b7227 */ /* 0x000fe200078e00ff */
[----:B------:R-:W-:Y:S02]  /*0fb0*/  IABS R172, R64 ;  /* 0x0000004000ac7213 */ /* 0x000fe40000000000 */
[----:B------:R-:W-:Y:S01]  /*0fc0*/  IABS R170, R65 ;  /* 0x0000004100aa7213 */ /* 0x000fe20000000000 */
[C---:B------:R-:W-:Y:S02]  /*0fd0*/  IMAD R173, R15.reuse, R18, R173 ;  /* 0x000000120fad7224 */ /* 0x040fe400078e02ad */
[C---:B------:R-:W-:Y:S01]  /*0fe0*/  IMAD R94, R15.reuse, R4, R94 ;  /* 0x000000040f5e7224 */ /* 0x040fe200078e025e */
[----:B------:R-:W-:Y:S01]  /*0ff0*/  LOP3.LUT R4, R0, 0x3f, RZ, 0xc0, !PT ;  /* 0x0000003f00047812 */ /* 0x000fe200078ec0ff */
[----:B------:R-:W-:Y:S01]  /*1000*/  IMAD.MOV R18, RZ, RZ, -R11 ;  /* 0x000000ffff127224 */ /* 0x000fe200078e0a0b */
[----:B------:R-:W-:Y:S01]  /*1010*/  ISETP.GT.U32.AND P5, PT, R15, R173, PT ;  /* 0x000000ad0f00720c */ /* 0x000fe20003fa4070 */
[----:B------:R-:W-:-:S04]  /*1020*/  IMAD.HI.U32 R11, R8, R161, RZ ;  /* 0x000000a1080b7227 */ /* 0x000fc800078e00ff */
[----:B------:R-:W-:Y:S02]  /*1030*/  IMAD R141, R15, R14, R141 ;  /* 0x0000000e0f8d7224 */ /* 0x000fe400078e028d */
[----:B------:R-:W-:Y:S01]  /*1040*/  IMAD.MOV R14, RZ, RZ, -R11 ;  /* 0x000000ffff0e7224 */ /* 0x000fe200078e0a0b */
[----:B------:R-:W-:Y:S01]  /*1050*/  LEA.HI R11, R0, 0x2e, RZ, 0x1a ;  /* 0x0000002e000b7811 */ /* 0x000fe200078fd0ff */
[----:B------:R-:W-:Y:S02]  /*1060*/  IMAD R59, R59, 0x40, R4 ;  /* 0x000000403b3b7824 */ /* 0x000fe400078e0204 */
[----:B------:R-:W-:Y:S02]  /*1070*/  IMAD R161, R15, R14, R161 ;  /* 0x0000000e0fa17224 */ /* 0x000fe400078e02a1 */
[----:B------:R-:W-:Y:S01]  /*1080*/  IMAD.HI.U32 R9, R8, R12, RZ ;  /* 0x0000000c08097227 */ /* 0x000fe200078e00ff */
[----:B------:R-:W-:Y:S02]  /*1090*/  IABS R14, R59 ;  /* 0x0000003b000e7213 */ /* 0x000fe40000000000 */
[----:B------:R-:W-:Y:S01]  /*10a0*/  ISETP.GE.AND P1, PT, R59, RZ, PT ;  /* 0x000000ff3b00720c */ /* 0x000fe20003f26270 */
[----:B------:R-:W-:-:S02]  /*10b0*/  IMAD.MOV R9, RZ, RZ, -R9 ;  /* 0x000000ffff097224 */ /* 0x000fc400078e0a09 */
[----:B------:R-:W-:-:S04]  /*10c0*/  IMAD.HI.U32 R6, R6, R14, RZ ;  /* 0x0000000e06067227 */ /* 0x000fc800078e00ff */
[----:B------:R-:W-:Y:S02]  /*10d0*/  IMAD.MOV R6, RZ, RZ, -R6 ;  /* 0x000000ffff067224 */ /* 0x000fe400078e0a06 */
[----:B------:R-:W-:Y:S02]  /*10e0*/  IMAD R10, R15, R9, R12 ;  /* 0x000000090f0a7224 */ /* 0x000fe400078e020c */
[----:B------:R-:W-:Y:S02]  /*10f0*/  IMAD R6, R19, R6, R14 ;  /* 0x0000000613067224 */ /* 0x000fe400078e020e */
[----:B------:R-:W-:Y:S01]  /*1100*/  IMAD.HI.U32 R9, R8, R30, RZ ;  /* 0x0000001e08097227 */ /* 0x000fe200078e00ff */
[----:B------:R-:W-:Y:S02]  /*1110*/  ISETP.GT.U32.AND P2, PT, R15, R10, PT ;  /* 0x0000000a0f00720c */ /* 0x000fe40003f44070 */
[----:B------:R-:W-:Y:S01]  /*1120*/  ISETP.GT.U32.AND P0, PT, R19, R6, PT ;  /* 0x000000061300720c */ /* 0x000fe20003f04070 */
[----:B------:R-:W-:-:S02]  /*1130*/  IMAD.MOV R9, RZ, RZ, -R9 ;  /* 0x000000ffff097224 */ /* 0x000fc400078e0a09 */
[----:B------:R-:W-:-:S04]  /*1140*/  IMAD.HI.U32 R12, R8, R177, RZ ;  /* 0x000000b1080c7227 */ /* 0x000fc800078e00ff */
[----:B------:R-:W-:Y:S02]  /*1150*/  IMAD R30, R15, R9, R30 ;  /* 0x000000090f1e7224 */ /* 0x000fe400078e021e */
[----:B------:R-:W-:Y:S02]  /*1160*/  IMAD.MOV R12, RZ, RZ, -R12 ;  /* 0x000000ffff0c7224 */ /* 0x000fe400078e0a0c */
[----:B------:R-:W-:-:S04]  /*1170*/  IMAD.HI.U32 R9, R8, R138, RZ ;  /* 0x0000008a08097227 */ /* 0x000fc800078e00ff */
[----:B------:R-:W-:Y:S02]  /*1180*/  @!P0 IMAD.IADD R6, R6, 0x1, -R19 ;  /* 0x0000000106068824 */ /* 0x000fe400078e0a13 */
[----:B------:R-:W-:Y:S02]  /*1190*/  @!P5 IMAD.IADD R173, R173, 0x1, -R15 ;  /* 0x00000001adadd824 */ /* 0x000fe400078e0a0f */
[----:B------:R-:W-:Y:S01]  /*11a0*/  IMAD R177, R15, R12, R177 ;  /* 0x0000000c0fb17224 */ /* 0x000fe200078e02b1 */
[----:B------:R-:W-:Y:S01]  /*11b0*/  ISETP.GT.U32.AND P0, PT, R19, R6, PT ;  /* 0x000000061300720c */ /* 0x000fe20003f04070 */
[----:B------:R-:W-:Y:S02]  /*11c0*/  IMAD.MOV R9, RZ, RZ, -R9 ;  /* 0x000000ffff097224 */ /* 0x000fe400078e0a09 */
[--C-:B------:R-:W-:Y:S02]  /*11d0*/  @!P2 IMAD.IADD R10, R10, 0x1, -R15.reuse ;  /* 0x000000010a0aa824 */ /* 0x100fe400078e0a0f */
[----:B------:R-:W-:Y:S01]  /*11e0*/  @!P4 IMAD.IADD R115, R115, 0x1, -R15 ;  /* 0x000000017373c824 */ /* 0x000fe200078e0a0f */
[C---:B------:R-:W-:Y:S01]  /*11f0*/  ISETP.GT.U32.AND P4, PT, R15.reuse, R173, PT ;  /* 0x000000ad0f00720c */ /* 0x040fe20003f84070 */
[----:B------:R-:W-:Y:S01]  /*1200*/  IMAD.HI.U32 R12, R8, R183, RZ ;  /* 0x000000b7080c7227 */ /* 0x000fe200078e00ff */
[----:B------:R-:W-:-:S03]  /*1210*/  ISETP.GT.U32.AND P2, PT, R15, R10, PT ;  /* 0x0000000a0f00720c */ /* 0x000fc60003f44070 */
[----:B------:R-:W-:Y:S01]  /*1220*/  IMAD R138, R15, R9, R138 ;  /* 0x000000090f8a7224 */ /* 0x000fe200078e028a */
[----:B------:R-:W-:Y:S01]  /*1230*/  LEA.HI R9, R0, 0x1e, RZ, 0x1a ;  /* 0x0000001e00097811 */ /* 0x000fe200078fd0ff */
[----:B------:R-:W-:Y:S01]  /*1240*/  @!P0 IMAD.IADD R6, R6, 0x1, -R19 ;  /* 0x0000000106068824 */ /* 0x000fe200078e0a13 */
[----:B------:R-:W-:Y:S01]  /*1250*/  ISETP.NE.AND P0, PT, R16, RZ, PT ;  /* 0x000000ff1000720c */ /* 0x000fe20003f05270 */
[----:B------:R-:W-:Y:S01]  /*1260*/  @!P3 IMAD.IADD R175, R175, 0x1, -R15 ;  /* 0x00000001afafb824 */ /* 0x000fe200078e0a0f */
[C---:B------:R-:W-:Y:S01]  /*1270*/  ISETP.GT.U32.AND P3, PT, R15.reuse, R115, PT ;  /* 0x000000730f00720c */ /* 0x040fe20003f64070 */
[----:B------:R-:W-:Y:S01]  /*1280*/  @!P1 IMAD.MOV R6, RZ, RZ, -R6 ;  /* 0x000000ffff069224 */ /* 0x000fe200078e0a06 */
[C---:B------:R-:W-:Y:S01]  /*1290*/  ISETP.GT.U32.AND P1, PT, R15.reuse, R30, PT ;  /* 0x0000001e0f00720c */ /* 0x040fe20003f24070 */
[----:B------:R-:W-:Y:S01]  /*12a0*/  IMAD.MOV R12, RZ, RZ, -R12 ;  /* 0x000000ffff0c7224 */ /* 0x000fe200078e0a0c */
[----:B------:R-:W-:Y:S01]  /*12b0*/  ISETP.GT.U32.AND P5, PT, R15, R175, PT ;  /* 0x000000af0f00720c */ /* 0x000fe20003fa4070 */
[----:B------:R-:W-:-:S02]  /*12c0*/  IMAD.IADD R49, R9, 0x1, R66 ;  /* 0x0000000109317824 */ /* 0x000fc400078e0242 */
[----:B------:R-:W-:Y:S02]  /*12d0*/  IMAD R183, R15, R12, R183 ;  /* 0x0000000c0fb77224 */ /* 0x000fe400078e02b7 */
[--C-:B------:R-:W-:Y:S01]  /*12e0*/  @!P4 IMAD.IADD R173, R173, 0x1, -R15.reuse ;  /* 0x00000001adadc824 */ /* 0x100fe200078e0a0f */
[----:B------:R-:W-:Y:S01]  /*12f0*/  IABS R162, R49 ;  /* 0x0000003100a27213 */ /* 0x000fe20000000000 */
[--C-:B------:R-:W-:Y:S01]  /*1300*/  @!P2 IMAD.IADD R10, R10, 0x1, -R15.reuse ;  /* 0x000000010a0aa824 */ /* 0x100fe200078e0a0f */
[----:B------:R-:W-:Y:S01]  /*1310*/  @!P0 LOP3.LUT R6, RZ, R16, RZ, 0x33, !PT ;  /* 0x00000010ff068212 */ /* 0x000fe200078e33ff */
[--C-:B------:R-:W-:Y:S01]  /*1320*/  @!P3 IMAD.IADD R115, R115, 0x1, -R15.reuse ;  /* 0x000000017373b824 */ /* 0x100fe200078e0a0f */
[C---:B------:R-:W-:Y:S01]  /*1330*/  ISETP.GT.U32.AND P0, PT, R15.reuse, R132, PT ;  /* 0x000000840f00720c */ /* 0x040fe20003f04070 */
[----:B------:R-:W-:Y:S01]  /*1340*/  @!P1 IMAD.IADD R30, R30, 0x1, -R15 ;  /* 0x000000011e1e9824 */ /* 0x000fe200078e0a0f */
[C---:B------:R-:W-:Y:S01]  /*1350*/  ISETP.GT.U32.AND P1, PT, R15.reuse, R177, PT ;  /* 0x000000b10f00720c */ /* 0x040fe20003f24070 */
[----:B------:R-:W-:Y:S01]  /*1360*/  IMAD.HI.U32 R12, R8, R162, RZ ;  /* 0x000000a2080c7227 */ /* 0x000fe200078e00ff */
[----:B------:R-:W-:-:S02]  /*1370*/  ISETP.GT.U32.AND P4, PT, R15, R138, PT ;  /* 0x0000008a0f00720c */ /* 0x000fc40003f84070 */
[C---:B------:R-:W-:Y:S01]  /*1380*/  ISETP.GT.U32.AND P2, PT, R15.reuse, R179, PT ;  /* 0x000000b30f00720c */ /* 0x040fe20003f44070 */
[C---:B------:R-:W-:Y:S01]  /*1390*/  IMAD R160, R15.reuse, R13, R160 ;  /* 0x0000000d0fa07224 */ /* 0x040fe200078e02a0 */
[----:B------:R-:W-:Y:S01]  /*13a0*/  ISETP.GT.U32.AND P3, PT, R15, R70, PT ;  /* 0x000000460f00720c */ /* 0x000fe20003f64070 */
[----:B------:R-:W-:Y:S02]  /*13b0*/  IMAD.MOV R12, RZ, RZ, -R12 ;  /* 0x000000ffff0c7224 */ /* 0x000fe400078e0a0c */
[--C-:B------:R-:W-:Y:S01]  /*13c0*/  @!P5 IMAD.IADD R175, R175, 0x1, -R15.reuse ;  /* 0x00000001afafd824 */ /* 0x100fe200078e0a0f */
[C---:B------:R-:W-:Y:S01]  /*13d0*/  ISETP.GT.U32.AND P5, PT, R15.reuse, R181, PT ;  /* 0x000000b50f00720c */ /* 0x040fe20003fa4070 */
[--C-:B------:R-:W-:Y:S01]  /*13e0*/  @!P0 IMAD.IADD R132, R132, 0x1, -R15.reuse ;  /* 0x0000000184848824 */ /* 0x100fe200078e0a0f */
[----:B------:R-:W-:Y:S01]  /*13f0*/  ISETP.GT.U32.AND P0, PT, R15, R30, PT ;  /* 0x0000001e0f00720c */ /* 0x000fe20003f04070 */
[----:B------:R-:W-:Y:S01]  /*1400*/  @!P1 IMAD.IADD R177, R177, 0x1, -R15 ;  /* 0x00000001b1b19824 */ /* 0x000fe200078e0a0f */
[C---:B------:R-:W-:Y:S01]  /*1410*/  ISETP.GT.U32.AND P1, PT, R15.reuse, R141, PT ;  /* 0x0000008d0f00720c */ /* 0x040fe20003f24070 */
[C---:B------:R-:W-:Y:S01]  /*1420*/  IMAD R163, R15.reuse, R18, R163 ;  /* 0x000000120fa37224 */ /* 0x040fe200078e02a3 */
[C---:B------:R-:W-:Y:S01]  /*1430*/  ISETP.GT.U32.AND P6, PT, R15.reuse, R132, PT ;  /* 0x000000840f00720c */ /* 0x040fe20003fc4070 */
[----:B------:R-:W-:-:S02]  /*1440*/  IMAD R162, R15, R12, R162 ;  /* 0x0000000c0fa27224 */ /* 0x000fc400078e02a2 */
[----:B------:R-:W-:Y:S01]  /*1450*/  @!P4 IMAD.IADD R138, R138, 0x1, -R15 ;  /* 0x000000018a8ac824 */ /* 0x000fe200078e0a0f */
[----:B------:R-:W-:Y:S01]  /*1460*/  ISETP.GT.U32.AND P4, PT, R15, R86, PT ;  /* 0x000000560f00720c */ /* 0x000fe20003f84070 */
[----:B------:R-:W-:-:S04]  /*1470*/  IMAD.HI.U32 R13, R8, R164, RZ ;  /* 0x000000a4080d7227 */ /* 0x000fc800078e00ff */
[--C-:B------:R-:W-:Y:S01]  /*1480*/  @!P0 IMAD.IADD R30, R30, 0x1, -R15.reuse ;  /* 0x000000011e1e8824 */ /* 0x100fe200078e0a0f */
[----:B------:R-:W-:Y:S01]  /*1490*/  ISETP.GT.U32.AND P0, PT, R15, R183, PT ;  /* 0x000000b70f00720c */ /* 0x000fe20003f04070 */
[--C-:B------:R-:W-:Y:S01]  /*14a0*/  @!P2 IMAD.IADD R179, R179, 0x1, -R15.reuse ;  /* 0x00000001b3b3a824 */ /* 0x100fe200078e0a0f */
[C---:B------:R-:W-:Y:S01]  /*14b0*/  ISETP.GT.U32.AND P2, PT, R15.reuse, R163, PT ;  /* 0x000000a30f00720c */ /* 0x040fe20003f44070 */
[--C-:B------:R-:W-:Y:S01]  /*14c0*/  @!P6 IMAD.IADD R132, R132, 0x1, -R15.reuse ;  /* 0x000000018484e824 */ /* 0x100fe200078e0a0f */
[C---:B------:R-:W-:Y:S01]  /*14d0*/  ISETP.GT.U32.AND P6, PT, R15.reuse, R78, PT ;  /* 0x0000004e0f00720c */ /* 0x040fe20003fc4070 */
[----:B------:R-:W-:Y:S01]  /*14e0*/  @!P3 IMAD.IADD R70, R70, 0x1, -R15 ;  /* 0x000000014646b824 */ /* 0x000fe200078e0a0f */
[----:B------:R-:W-:Y:S01]  /*14f0*/  ISETP.GT.U32.AND P3, PT, R15, R162, PT ;  /* 0x000000a20f00720c */ /* 0x000fe20003f64070 */
[----:B------:R-:W-:Y:S02]  /*1500*/  IMAD.MOV R13, RZ, RZ, -R13 ;  /* 0x000000ffff0d7224 */ /* 0x000fe400078e0a0d */
[----:B------:R-:W-:-:S02]  /*1510*/  IMAD.IADD R57, R11, 0x1, R66 ;  /* 0x000000010b397824 */ /* 0x000fc400078e0242 */
[----:B------:R-:W-:-:S03]  /*1520*/  IMAD.HI.U32 R12, R8, R125, RZ ;  /* 0x0000007d080c7227 */ /* 0x000fc600078e00ff */
[----:B------:R-:W-:Y:S01]  /*1530*/  IABS R167, R57 ;  /* 0x0000003900a77213 */ /* 0x000fe20000000000 */
[--C-:B------:R-:W-:Y:S01]  /*1540*/  @!P0 IMAD.IADD R183, R183, 0x1, -R15.reuse ;  /* 0x00000001b7b78824 */ /* 0x100fe200078e0a0f */
[C---:B------:R-:W-:Y:S01]  /*1550*/  ISETP.GT.U32.AND P0, PT, R15.reuse, R160, PT ;  /* 0x000000a00f00720c */ /* 0x040fe20003f04070 */
[--C-:B------:R-:W-:Y:S01]  /*1560*/  @!P6 IMAD.IADD R78, R78, 0x1, -R15.reuse ;  /* 0x000000014e4ee824 */ /* 0x100fe200078e0a0f */
[----:B------:R-:W-:Y:S01]  /*1570*/  ISETP.GT.U32.AND P6, PT, R15, R177, PT ;  /* 0x000000b10f00720c */ /* 0x000fe20003fc4070 */
[--C-:B------:R-:W-:Y:S01]  /*1580*/  @!P1 IMAD.IADD R141, R141, 0x1, -R15.reuse ;  /* 0x000000018d8d9824 */ /* 0x100fe200078e0a0f */
[C---:B------:R-:W-:Y:S01]  /*1590*/  ISETP.GT.U32.AND P1, PT, R15.reuse, R179, PT ;  /* 0x000000b30f00720c */ /* 0x040fe20003f24070 */
[----:B------:R-:W-:Y:S02]  /*15a0*/  IMAD R164, R15, R13, R164 ;  /* 0x0000000d0fa47224 */ /* 0x000fe400078e02a4 */
[----:B------:R-:W-:Y:S01]  /*15b0*/  @!P5 IMAD.IADD R181, R181, 0x1, -R15 ;  /* 0x00000001b5b5d824 */ /* 0x000fe200078e0a0f */
[----:B------:R-:W-:Y:S01]  /*15c0*/  ISETP.GT.U32.AND P5, PT, R15, R156, PT ;  /* 0x0000009c0f00720c */ /* 0x000fe20003fa4070 */
[----:B------:R-:W-:-:S02]  /*15d0*/  IMAD.MOV R12, RZ, RZ, -R12 ;  /* 0x000000ffff0c7224 */ /* 0x000fc400078e0a0c */
[----:B------:R-:W-:-:S04]  /*15e0*/  IMAD.HI.U32 R13, R8, R102, RZ ;  /* 0x00000066080d7227 */ /* 0x000fc800078e00ff */
[----:B------:R-:W-:Y:S01]  /*15f0*/  @!P0 IMAD.IADD R160, R160, 0x1, -R15 ;  /* 0x00000001a0a08824 */ /* 0x000fe200078e0a0f */
[C---:B------:R-:W-:Y:S01]  /*1600*/  ISETP.GT.U32.AND P0, PT, R15.reuse, R78, PT ;  /* 0x0000004e0f00720c */ /* 0x040fe20003f04070 */
[C---:B------:R-:W-:Y:S02]  /*1610*/  IMAD R125, R15.reuse, R12, R125 ;  /* 0x0000000c0f7d7224 */ /* 0x040fe400078e027d */
[----:B------:R-:W-:Y:S02]  /*1620*/  IMAD.MOV R20, RZ, RZ, -R13 ;  /* 0x000000ffff147224 */ /* 0x000fe400078e0a0d */
[----:B------:R-:W-:Y:S01]  /*1630*/  @!P4 IMAD.IADD R86, R86, 0x1, -R15 ;  /* 0x000000015656c824 */ /* 0x000fe200078e0a0f */
[----:B------:R-:W-:Y:S01]  /*1640*/  ISETP.GT.U32.AND P4, PT, R15, R181, PT ;  /* 0x000000b50f00720c */ /* 0x000fe20003f84070 */
[----:B------:R-:W-:-:S04]  /*1650*/  IMAD.HI.U32 R12, R8, R167, RZ ;  /* 0x000000a7080c7227 */ /* 0x000fc800078e00ff */
[----:B------:R-:W-:-:S04]  /*1660*/  IMAD.HI.U32 R13, R8, R166, RZ ;  /* 0x000000a6080d7227 */ /* 0x000fc800078e00ff */
[--C-:B------:R-:W-:Y:S01]  /*1670*/  @!P2 IMAD.IADD R163, R163, 0x1, -R15.reuse ;  /* 0x00000001a3a3a824 */ /* 0x100fe200078e0a0f */
[C---:B------:R-:W-:Y:S01]  /*1680*/  ISETP.GT.U32.AND P2, PT, R15.reuse, R70, PT ;  /* 0x000000460f00720c */ /* 0x040fe20003f44070 */
[----:B------:R-:W-:Y:S01]  /*1690*/  @!P3 IMAD.IADD R162, R162, 0x1, -R15 ;  /* 0x00000001a2a2b824 */ /* 0x000fe200078e0a0f */
[----:B------:R-:W-:Y:S01]  /*16a0*/  ISETP.GT.U32.AND P3, PT, R15, R138, PT ;  /* 0x0000008a0f00720c */ /* 0x000fe20003f64070 */
[----:B------:R-:W-:Y:S02]  /*16b0*/  IMAD.MOV R18, RZ, RZ, -R12 ;  /* 0x000000ffff127224 */ /* 0x000fe400078e0a0c */
[----:B------:R-:W-:Y:S02]  /*16c0*/  IMAD.MOV R13, RZ, RZ, -R13 ;  /* 0x000000ffff0d7224 */ /* 0x000fe400078e0a0d */
[----:B------:R-:W-:-:S04]  /*16d0*/  IMAD.HI.U32 R12, R8, R174, RZ ;  /* 0x000000ae080c7227 */ /* 0x000fc800078e00ff */
[--C-:B------:R-:W-:Y:S01]  /*16e0*/  @!P1 IMAD.IADD R179, R179, 0x1, -R15.reuse ;  /* 0x00000001b3b39824 */ /* 0x100fe200078e0a0f */
[C---:B------:R-:W-:Y:S01]  /*16f0*/  ISETP.GT.U32.AND P1, PT, R15.reuse, R141, PT ;  /* 0x0000008d0f00720c */ /* 0x040fe20003f24070 */
[C---:B------:R-:W-:Y:S01]  /*1700*/  IMAD R166, R15.reuse, R13, R166 ;  /* 0x0000000d0fa67224 */ /* 0x040fe200078e02a6 */
[----:B------:R-:W-:Y:S01]  /*1710*/  LEA.HI R13, R0, 0x3e, RZ, 0x1a ;  /* 0x0000003e000d7811 */ /* 0x000fe200078fd0ff */
[--C-:B------:R-:W-:Y:S01]  /*1720*/  @!P5 IMAD.IADD R156, R156, 0x1, -R15.reuse ;  /* 0x000000019c9cd824 */ /* 0x100fe200078e0a0f */
[C---:B------:R-:W-:Y:S01]  /*1730*/  ISETP.GT.U32.AND P5, PT, R15.reuse, R183, PT ;  /* 0x000000b70f00720c */ /* 0x040fe20003fa4070 */
[----:B------:R-:W-:Y:S02]  /*1740*/  IMAD.MOV R12, RZ, RZ, -R12 ;  /* 0x000000ffff0c7224 */ /* 0x000fe400078e0a0c */
[----:B------:R-:W-:Y:S01]  /*1750*/  @!P0 IMAD.IADD R78, R78, 0x1, -R15 ;  /* 0x000000014e4e8824 */ /* 0x000fe200078e0a0f */
[C---:B------:R-:W-:Y:S01]  /*1760*/  ISETP.GT.U32.AND P0, PT, R15.reuse, R161, PT ;  /* 0x000000a10f00720c */ /* 0x040fe20003f04070 */
[----:B------:R-:W-:-:S02]  /*1770*/  IMAD R174, R15, R12, R174 ;  /* 0x0000000c0fae7224 */ /* 0x000fc400078e02ae */
[----:B------:R-:W-:Y:S01]  /*1780*/  @!P4 IMAD.IADD R181, R181, 0x1, -R15 ;  /* 0x00000001b5b5c824 */ /* 0x000fe200078e0a0f */
[----:B------:R-:W-:Y:S01]  /*1790*/  ISETP.GT.U32.AND P4, PT, R15, R86, PT ;  /* 0x000000560f00720c */ /* 0x000fe20003f84070 */
[----:B------:R-:W-:Y:S02]  /*17a0*/  IMAD.IADD R66, R13, 0x1, R66 ;  /* 0x000000010d427824 */ /* 0x000fe400078e0242 */
[----:B------:R-:W-:-:S03]  /*17b0*/  IMAD.HI.U32 R12, R8, R169, RZ ;  /* 0x000000a9080c7227 */ /* 0x000fc600078e00ff */
[----:B------:R-:W-:Y:S01]  /*17c0*/  IABS R171, R66 ;  /* 0x0000004200ab7213 */ /* 0x000fe20000000000 */
[--C-:B------:R-:W-:Y:S01]  /*17d0*/  @!P2 IMAD.IADD R70, R70, 0x1, -R15.reuse ;  /* 0x000000014646a824 */ /* 0x100fe200078e0a0f */
[C---:B------:R-:W-:Y:S01]  /*17e0*/  ISETP.GT.U32.AND P2, PT, R15.reuse, R163, PT ;  /* 0x000000a30f00720c */ /* 0x040fe20003f44070 */
[----:B------:R-:W-:Y:S01]  /*17f0*/  @!P3 IMAD.IADD R138, R138, 0x1, -R15 ;  /* 0x000000018a8ab824 */ /* 0x000fe200078e0a0f */
[----:B------:R-:W-:Y:S01]  /*1800*/  ISETP.GT.U32.AND P3, PT, R15, R162, PT ;  /* 0x000000a20f00720c */ /* 0x000fe20003f64070 */
[----:B------:R-:W-:-:S04]  /*1810*/  IMAD.HI.U32 R14, R8, R113, RZ ;  /* 0x00000071080e7227 */ /* 0x000fc800078e00ff */
[----:B------:R-:W-:Y:S02]  /*1820*/  IMAD.MOV R12, RZ, RZ, -R12 ;  /* 0x000000ffff0c7224 */ /* 0x000fe400078e0a0c */
[----:B------:R-:W-:Y:S01]  /*1830*/  @!P1 IMAD.IADD R141, R141, 0x1, -R15 ;  /* 0x000000018d8d9824 */ /* 0x000fe200078e0a0f */
[C---:B------:R-:W-:Y:S01]  /*1840*/  ISETP.GT.U32.AND P1, PT, R15.reuse, R94, PT ;  /* 0x0000005e0f00720c */ /* 0x040fe20003f24070 */
[C---:B------:R-:W-:Y:S02]  /*1850*/  IMAD R167, R15.reuse, R18, R167 ;  /* 0x000000120fa77224 */ /* 0x040fe400078e02a7 */
[----:B------:R-:W-:Y:S02]  /*1860*/  IMAD.MOV R18, RZ, RZ, -R14 ;  /* 0x000000ffff127224 */ /* 0x000fe400078e0a0e */
[----:B------:R-:W-:Y:S02]  /*1870*/  IMAD R169, R15, R12, R169 ;  /* 0x0000000c0fa97224 */ /* 0x000fe400078e02a9 */
[----:B------:R-:W-:Y:S01]  /*1880*/  @!P5 IMAD.IADD R183, R183, 0x1, -R15 ;  /* 0x00000001b7b7d824 */ /* 0x000fe200078e0a0f */
[----:B------:R-:W-:Y:S01]  /*1890*/  ISETP.GT.U32.AND P5, PT, R15, R156, PT ;  /* 0x0000009c0f00720c */ /* 0x000fe20003fa4070 */
[----:B------:R-:W-:-:S04]  /*18a0*/  IMAD.HI.U32 R12, R8, R172, RZ ;  /* 0x000000ac080c7227 */ /* 0x000fc800078e00ff */
[----:B------:R-:W-:-:S04]  /*18b0*/  IMAD.HI.U32 R14, R8, R170, RZ ;  /* 0x000000aa080e7227 */ /* 0x000fc800078e00ff */
[----:B------:R-:W-:Y:S01]  /*18c0*/  @!P0 IMAD.IADD R161, R161, 0x1, -R15 ;  /* 0x00000001a1a18824 */ /* 0x000fe200078e0a0f */
[----:B------:R-:W-:Y:S01]  /*18d0*/  ISETP.GT.U32.AND P0, PT, R15, R166, PT ;  /* 0x000000a60f00720c */ /* 0x000fe20003f04070 */
[----:B------:R-:W-:-:S04]  /*18e0*/  IMAD.HI.U32 R8, R8, R171, RZ ;  /* 0x000000ab08087227 */ /* 0x000fc800078e00ff */
[--C-:B------:R-:W-:Y:S01]  /*18f0*/  @!P4 IMAD.IADD R86, R86, 0x1, -R15.reuse ;  /* 0x000000015656c824 */ /* 0x100fe200078e0a0f */
[----:B------:R-:W-:Y:S01]  /*1900*/  ISETP.GT.U32.AND P4, PT, R15, R167, PT ;  /* 0x000000a70f00720c */ /* 0x000fe20003f84070 */
[----:B------:R-:W-:Y:S02]  /*1910*/  IMAD.MOV R8, RZ, RZ, -R8 ;  /* 0x000000ffff087224 */ /* 0x000fe400078e0a08 */
[--C-:B------:R-:W-:Y:S01]  /*1920*/  @!P6 IMAD.IADD R177, R177, 0x1, -R15.reuse ;  /* 0x00000001b1b1e824 */ /* 0x100fe200078e0a0f */
[----:B------:R-:W-:Y:S01]  /*1930*/  ISETP.GT.U32.AND P6, PT, R15, R160, PT ;  /* 0x000000a00f00720c */ /* 0x000fe20003fc4070 */
[--C-:B------:R-:W-:Y:S01]  /*1940*/  @!P2 IMAD.IADD R163, R163, 0x1, -R15.reuse ;  /* 0x00000001a3a3a824 */ /* 0x100fe200078e0a0f */
[C---:B------:R-:W-:Y:S01]  /*1950*/  ISETP.GT.U32.AND P2, PT, R15.reuse, R125, PT ;  /* 0x0000007d0f00720c */ /* 0x040fe20003f44070 */
[----:B------:R-:W-:Y:S01]  /*1960*/  @!P3 IMAD.IADD R162, R162, 0x1, -R15 ;  /* 0x00000001a2a2b824 */ /* 0x000fe200078e0a0f */
[C---:B------:R-:W-:Y:S01]  /*1970*/  ISETP.GT.U32.AND P3, PT, R15.reuse, R164, PT ;  /* 0x000000a40f00720c */ /* 0x040fe20003f64070 */
[----:B------:R-:W-:-:S02]  /*1980*/  IMAD R102, R15, R20, R102 ;  /* 0x000000140f667224 */ /* 0x000fc400078e0266 */
[----:B------:R-:W-:Y:S02]  /*1990*/  IMAD.MOV R14, RZ, RZ, -R14 ;  /* 0x000000ffff0e7224 */ /* 0x000fe400078e0a0e */
[C---:B------:R-:W-:Y:S02]  /*19a0*/  IMAD R171, R15.reuse, R8, R171 ;  /* 0x000000080fab7224 */ /* 0x040fe400078e02ab */
[--C-:B------:R-:W-:Y:S01]  /*19b0*/  @!P1 IMAD.IADD R94, R94, 0x1, -R15.reuse ;  /* 0x000000015e5e9824 */ /* 0x100fe200078e0a0f */
[----:B------:R-:W0:Y:S01]  /*19c0*/  LDS R8, [UR13] ;  /* 0x0000000dff087984 */ /* 0x000e220008000800 */
[----:B------:R-:W-:Y:S01]  /*19d0*/  IMAD.MOV R12, RZ, RZ, -R12 ;  /* 0x000000ffff0c7224 */ /* 0x000fe200078e0a0c */
[C---:B------:R-:W-:Y:S01]  /*19e0*/  ISETP.GT.U32.AND P1, PT, R15.reuse, R169, PT ;  /* 0x000000a90f00720c */ /* 0x040fe20003f24070 */
[----:B------:R-:W-:Y:S01]  /*19f0*/  @!P5 IMAD.IADD R156, R156, 0x1, -R15 ;  /* 0x000000019c9cd824 */ /* 0x000fe200078e0a0f */
[C---:B------:R-:W-:Y:S01]  /*1a00*/  ISETP.GT.U32.AND P5, PT, R15.reuse, R102, PT ;  /* 0x000000660f00720c */ /* 0x040fe20003fa4070 */
[----:B------:R-:W-:-:S02]  /*1a10*/  IMAD R170, R15, R14, R170 ;  /* 0x0000000e0faa7224 */ /* 0x000fc400078e02aa */
[----:B------:R-:W-:Y:S01]  /*1a20*/  @!P0 IMAD.IADD R166, R166, 0x1, -R15 ;  /* 0x00000001a6a68824 */ /* 0x000fe200078e0a0f */
[C---:B------:R-:W-:Y:S01]  /*1a30*/  ISETP.GT.U32.AND P0, PT, R15.reuse, R94, PT ;  /* 0x0000005e0f00720c */ /* 0x040fe20003f04070 */
[C---:B------:R-:W-:Y:S02]  /*1a40*/  IMAD R113, R15.reuse, R18, R113 ;  /* 0x000000120f717224 */ /* 0x040fe400078e0271 */
[----:B------:R-:W-:Y:S01]  /*1a50*/  IMAD R172, R15, R12, R172 ;  /* 0x0000000c0fac7224 */ /* 0x000fe200078e02ac */
[----:B------:R-:W-:Y:S01]  /*1a60*/  SHF.R.U32.HI R12, RZ, 0x5, R0 ;  /* 0x00000005ff0c7819 */ /* 0x000fe20000011600 */
[--C-:B------:R-:W-:Y:S01]  /*1a70*/  @!P4 IMAD.IADD R167, R167, 0x1, -R15.reuse ;  /* 0x00000001a7a7c824 */ /* 0x100fe200078e0a0f */
[C---:B------:R-:W-:Y:S01]  /*1a80*/  ISETP.GT.U32.AND P4, PT, R15.reuse, R170, PT ;  /* 0x000000aa0f00720c */ /* 0x040fe20003f84070 */
[--C-:B------:R-:W-:Y:S01]  /*1a90*/  @!P6 IMAD.IADD R160, R160, 0x1, -R15.reuse ;  /* 0x00000001a0a0e824 */ /* 0x100fe200078e0a0f */
[----:B------:R-:W-:Y:S01]  /*1aa0*/  ISETP.GT.U32.AND P6, PT, R15, R174, PT ;  /* 0x000000ae0f00720c */ /* 0x000fe20003fc4070 */
[--C-:B------:R-:W-:Y:S01]  /*1ab0*/  @!P2 IMAD.IADD R125, R125, 0x1, -R15.reuse ;  /* 0x000000017d7da824 */ /* 0x100fe200078e0a0f */
[C---:B------:R-:W-:Y:S01]  /*1ac0*/  ISETP.GT.U32.AND P2, PT, R15.reuse, R113, PT ;  /* 0x000000710f00720c */ /* 0x040fe20003f44070 */
[--C-:B------:R-:W-:Y:S01]  /*1ad0*/  @!P3 IMAD.IADD R164, R164, 0x1, -R15.reuse ;  /* 0x00000001a4a4b824 */ /* 0x100fe200078e0a0f */
[C---:B------:R-:W-:Y:S01]  /*1ae0*/  ISETP.GT.U32.AND P3, PT, R15.reuse, R172, PT ;  /* 0x000000ac0f00720c */ /* 0x040fe20003f64070 */
        /* <DEDUP_REMOVED lines=13> */
[----:B------:R-:W-:Y:S01]  /*1bc0*/  ISETP.GT.U32.AND P3, PT, R15, R167, PT ;  /* 0x000000a70f00720c */ /* 0x000fe20003f64070 */
[----:B---3--:R-:W-:Y:S01]  /*1bd0*/  IMAD R155, R6, UR4, RZ ;  /* 0x00000004069b7c24 */ /* 0x008fe2000f8e02ff */
[----:B------:R-:W-:Y:S01]  /*1be0*/  R2UR UR7, R12 ;  /* 0x000000000c0772ca */ /* 0x000fe200000e0000 */
[--C-:B------:R-:W-:Y:S01]  /*1bf0*/  @!P5 IMAD.IADD R171, R171, 0x1, -R15.reuse ;  /* 0x00000001ababd824 */ /* 0x100fe200078e0a0f */
[----:B------:R-:W-:Y:S01]  /*1c00*/  ISETP.GT.U32.AND P5, PT, R15, R174, PT ;  /* 0x000000ae0f00720c */ /* 0x000fe20003fa4070 */
[--C-:B------:R-:W-:Y:S01]  /*1c10*/  @!P0 IMAD.IADD R166, R166, 0x1, -R15.reuse ;  /* 0x00000001a6a68824 */ /* 0x100fe200078e0a0f */
[----:B----4-:R-:W-:Y:S01]  /*1c20*/  IADD3 R154, P0, PT, R155, UR8, RZ ;  /* 0x000000089b9a7c10 */ /* 0x010fe2000ff1e0ff */
[--C-:B------:R-:W-:Y:S01]  /*1c30*/  @!P4 IMAD.IADD R102, R102, 0x1, -R15.reuse ;  /* 0x000000016666c824 */ /* 0x100fe200078e0a0f */
[----:B------:R-:W-:Y:S01]  /*1c40*/  ISETP.GT.U32.AND P4, PT, R15, R171, PT ;  /* 0x000000ab0f00720c */ /* 0x000fe20003f84070 */
[--C-:B------:R-:W-:Y:S01]  /*1c50*/  @!P6 IMAD.IADD R161, R161, 0x1, -R15.reuse ;  /* 0x00000001a1a1e824 */ /* 0x100fe200078e0a0f */
[----:B------:R-:W-:Y:S01]  /*1c60*/  LEA.HI.X.SX32 R155, R155, UR9, 0x1, P0 ;  /* 0x000000099b9b7c11 */ /* 0x000fe200080f0eff */
[--C-:B------:R-:W-:Y:S01]  /*1c70*/  @!P1 IMAD.IADD R125, R125, 0x1, -R15.reuse ;  /* 0x000000017d7d9824 */ /* 0x100fe200078e0a0f */
[C---:B------:R-:W-:Y:S01]  /*1c80*/  ISETP.GT.U32.AND P1, PT, R15.reuse, R169, PT ;  /* 0x000000a90f00720c */ /* 0x040fe20003f24070 */
[--C-:B------:R-:W-:Y:S01]  /*1c90*/  @!P2 IMAD.IADD R164, R164, 0x1, -R15.reuse ;  /* 0x00000001a4a4a824 */ /* 0x100fe200078e0a0f */
[----:B------:R-:W-:Y:S01]  /*1ca0*/  ISETP.GT.U32.AND P2, PT, R15, R113, PT ;  /* 0x000000710f00720c */ /* 0x000fe20003f44070 */
[--C-:B------:R-:W-:Y:S01]  /*1cb0*/  @!P3 IMAD.IADD R167, R167, 0x1, -R15.reuse ;  /* 0x00000001a7a7b824 */ /* 0x100fe200078e0a0f */
[C---:B------:R-:W-:Y:S01]  /*1cc0*/  ISETP.GT.U32.AND P3, PT, R15.reuse, R172, PT ;  /* 0x000000ac0f00720c */ /* 0x040fe20003f64070 */
[----:B------:R-:W-:Y:S01]  /*1cd0*/  IMAD R199, R4, R127, RZ ;  /* 0x0000007f04c77224 */ /* 0x000fe200078e02ff */
[----:B------:R-:W-:Y:S01]  /*1ce0*/  ISETP.GT.U32.AND P6, PT, R15, R170, PT ;  /* 0x000000aa0f00720c */ /* 0x000fe20003fc4070 */
[----:B------:R-:W-:Y:S01]  /*1cf0*/  IMAD R19, R5, R126, RZ ;  /* 0x0000007e05137224 */ /* 0x000fe200078e02ff */
[----:B------:R-:W-:Y:S01]  /*1d00*/  ISETP.GE.AND P0, PT, R2, RZ, PT ;  /* 0x000000ff0200720c */ /* 0x000fe20003f06270 */
[----:B------:R-:W-:Y:S01]  /*1d10*/  @!P5 IMAD.IADD R174, R174, 0x1, -R15 ;  /* 0x00000001aeaed824 */ /* 0x000fe200078e0a0f */
[----:B0-----:R-:W-:Y:S01]  /*1d20*/  R2UR UR12, R8 ;  /* 0x00000000080c72ca */ /* 0x001fe200000e0000 */
[----:B------:R-:W-:Y:S01]  /*1d30*/  USHF.L.U32 UR4, UR7, 0x15, URZ ;  /* 0x0000001507047899 */ /* 0x000fe200080006ff */
[----:B------:R-:W-:Y:S01]  /*1d40*/  IADD3 R198, P5, PT, R199, UR10, RZ ;  /* 0x0000000ac7c67c10 */ /* 0x000fe2000ffbe0ff */
[----:B------:R-:W-:Y:S01]  /*1d50*/  IMAD R73, R126, 0x2, R19 ;  /* 0x000000027e497824 */ /* 0x000fe200078e0213 */
[----:B------:R-:W0:Y:S01]  /*1d60*/  LDCU UR8, c[0x0][0x3b0] ;  /* 0x00007600ff0877ac */ /* 0x000e220008000800 */
[--C-:B------:R-:W-:Y:S01]  /*1d70*/  @!P4 IMAD.IADD R171, R171, 0x1, -R15.reuse ;  /* 0x00000001ababc824 */ /* 0x100fe200078e0a0f */
[----:B------:R-:W-:Y:S01]  /*1d80*/  LEA.HI.X.SX32 R199, R199, UR11, 0x1, P5 ;  /* 0x0000000bc7c77c11 */ /* 0x000fe2000a8f0eff */
[--C-:B------:R-:W-:Y:S01]  /*1d90*/  @!P1 IMAD.IADD R169, R169, 0x1, -R15.reuse ;  /* 0x00000001a9a99824 */ /* 0x100fe200078e0a0f */
[----:B------:R-:W-:Y:S01]  /*1da0*/  ULOP3.LUT UR4, UR4, 0x600000, URZ, 0xc0, !UPT ;  /* 0x0060000004047892 */ /* 0x000fe2000f8ec0ff */
[--C-:B------:R-:W-:Y:S01]  /*1db0*/  @!P2 IMAD.IADD R113, R113, 0x1, -R15.reuse ;  /* 0x000000017171a824 */ /* 0x100fe200078e0a0f */
[----:B------:R-:W-:Y:S01]  /*1dc0*/  BAR.SYNC.DEFER_BLOCKING 0x0 ;  /* 0x0000000000007b1d */ /* 0x000fe20000010000 */
[--C-:B------:R-:W-:Y:S01]  /*1dd0*/  @!P3 IMAD.IADD R172, R172, 0x1, -R15.reuse ;  /* 0x00000001acacb824 */ /* 0x100fe200078e0a0f */
[----:B------:R-:W-:Y:S01]  /*1de0*/  ISETP.NE.AND P5, PT, R17, RZ, PT ;  /* 0x000000ff1100720c */ /* 0x000fe20003fa5270 */
[----:B------:R-:W-:Y:S01]  /*1df0*/  @!P6 IMAD.IADD R170, R170, 0x1, -R15 ;  /* 0x00000001aaaae824 */ /* 0x000fe200078e0a0f */
[----:B------:R-:W-:Y:S01]  /*1e00*/  ISETP.NE.U32.AND P4, PT, R67, RZ, PT ;  /* 0x000000ff4300720c */ /* 0x000fe20003f85070 */
[----:B------:R-:W-:Y:S01]  /*1e10*/  IMAD R103, R126, 0x2, R73 ;  /* 0x000000027e677824 */ /* 0x000fe200078e0249 */
[----:B------:R-:W-:Y:S01]  /*1e20*/  UIADD3 UR14, UPT, UPT, UR12, UR4, URZ ;  /* 0x000000040c0e7290 */ /* 0x000fe2000fffe0ff */
[----:B------:R-:W-:Y:S01]  /*1e30*/  @!P0 IMAD.MOV R10, RZ, RZ, -R10 ;  /* 0x000000ffff0a8224 */ /* 0x000fe200078e0a0a */
[----:B------:R-:W-:Y:S10]  /*1e40*/  BRA.U UP0, `(.L_x_5) ;  /* 0x0000000100187547 */ /* 0x000ff4000b800000 */
[----:B------:R-:W-:Y:S01]  /*1e50*/  ELECT P0, URZ, PT ;  /* 0x0000000000ff782f */ /* 0x000fe20003800000 */
[----:B------:R-:W-:Y:S01]  /*1e60*/  IMAD.MOV.U32 R6, RZ, RZ, 0x1 ;  /* 0x00000001ff067424 */ /* 0x000fe200078e00ff */
[----:B------:R-:W-:Y:S01]  /*1e70*/  UMOV UR4, 0x40 ;  /* 0x0000004000047882 */ /* 0x000fe20000000000 */
[----:B------:R-:W-:Y:S01]  /*1e80*/  UVIRTCOUNT.DEALLOC.SMPOOL 0x80 ;  /* 0x000000800000784c */ /* 0x000fe20000000000 */
[----:B------:R-:W-:-:S09]  /*1e90*/  ULEA UR4, UR5, UR4, 0x18 ;  /* 0x0000000405047291 */ /* 0x000fd2000f8ec0ff */
[----:B------:R1:W-:Y:S03]  /*1ea0*/  @P0 STS.U8 [UR4], R6 ;  /* 0x00000006ff000988 */ /* 0x0003e60008000004 */
.L_x_5:
[----:B------:R-:W-:Y:S01]  /*1eb0*/  STTM.16dp32bit_t0_t15.x32 tmem[UR14], RZ ;  /* 0x000000ff000079ed */ /* 0x000fe20008a8000e */
[----:B------:R-:W-:Y:S01]  /*1ec0*/  STTM.16dp32bit_t16_t31.x32 tmem[UR14+0x20], RZ ;  /* 0x000020ff000079ed */ /* 0x000fe20008aa000e */
[----:B------:R-:W2:Y:S02]  /*1ed0*/  FENCE.VIEW.ASYNC.T ;  /* 0x00000000000073c6 */ /* 0x000ea40000000200 */
[----:B--2---:R-:W-:Y:S01]  /*1ee0*/  VOTEU.ALL UP2, P4 ;  /* 0x0000000000ff7886 */ /* 0x004fe20002040000 */
[----:B------:R-:W-:Y:S01]  /*1ef0*/  IMAD R145, R126, 0x2, R103 ;  /* 0x000000027e917824 */ /* 0x000fe200078e0267 */
[----:B------:R-:W-:Y:S01]  /*1f00*/  VOTEU.ALL UP3, P4 ;  /* 0x0000000000ff7886 */ /* 0x000fe20002060000 */
[----:B------:R-:W-:Y:S02]  /*1f10*/  SEL R15, R168, R10, !P5 ;  /* 0x0000000aa80f7207 */ /* 0x000fe40006800000 */
[----:B------:R-:W-:-:S04]  /*1f20*/  @!UP2 UIADD3 UR4, UPT, UPT, -UR6, 0x100000, URZ ;  /* 0x001000000604a890 */ /* 0x000fc8000fffe1ff */
[----:B------:R-:W-:Y:S02]  /*1f30*/  @!UP2 USHF.L.U32 UR5, UR4, 0xb, URZ ;  /* 0x0000000b0405a899 */ /* 0x000fe400080006ff */
[----:B------:R-:W-:Y:S01]  /*1f40*/  @!UP2 USHF.L.U32 UR4, UR4, 0x1, URZ ;  /* 0x000000010404a899 */ /* 0x000fe200080006ff */
[----:B------:R-:W-:Y:S01]  /*1f50*/  BAR.SYNC.DEFER_BLOCKING 0x0 ;  /* 0x0000000000007b1d */ /* 0x000fe20000010000 */
[C---:B------:R-:W-:Y:S01]  /*1f60*/  IMAD R21, R126.reuse, 0x2, R145 ;  /* 0x000000027e157824 */ /* 0x040fe200078e0291 */
[----:B------:R-:W-:Y:S01]  /*1f70*/  PLOP3.LUT P0, PT, PT, PT, UP1, 0x80, 0x8 ;  /* 0x000000000008781c */ /* 0x000fe20003f0f018 */
[----:B0-----:R-:W-:Y:S01]  /*1f80*/  IMAD R15, R15, UR8, RZ ;  /* 0x000000080f0f7c24 */ /* 0x001fe2000f8e02ff */
[----:B------:R-:W-:Y:S01]  /*1f90*/  PLOP3.LUT P1, PT, PT, PT, UP1, 0x80, 0x8 ;  /* 0x000000000008781c */ /* 0x000fe20003f2f018 */
[----:B------:R-:W-:Y:S01]  /*1fa0*/  IMAD R75, R126, 0x2, R21 ;  /* 0x000000027e4b7824 */ /* 0x000fe200078e0215 */
[----:B------:R-:W-:Y:S02]  /*1fb0*/  ISETP.LT.AND P0, PT, R4, UR29, P0 ;  /* 0x0000001d04007c0c */ /* 0x000fe40008701270 */
[----:B-1----:R-:W-:Y:S01]  /*1fc0*/  IADD3 R6, P2, PT, R15, R198, RZ ;  /* 0x000000c60f067210 */ /* 0x002fe20007f5e0ff */
[----:B------:R-:W-:Y:S01]  /*1fd0*/  IMAD R109, R126, 0x2, R75 ;  /* 0x000000027e6d7824 */ /* 0x000fe200078e024b */
[----:B------:R-:W-:-:S02]  /*1fe0*/  ISETP.LT.AND P1, PT, R5, UR29, P1 ;  /* 0x0000001d05007c0c */ /* 0x000fc40008f21270 */
[----:B------:R-:W-:Y:S01]  /*1ff0*/  LEA.HI.X.SX32 R15, R15, R199, 0x1, P2 ;  /* 0x000000c70f0f7211 */ /* 0x000fe200010f0eff */
[----:B------:R-:W-:-:S04]  /*2000*/  IMAD R23, R126, 0x4, R109 ;  /* 0x000000047e177824 */ /* 0x000fc800078e026d */
[C---:B------:R-:W-:Y:S01]  /*2010*/  IMAD R81, R126.reuse, 0x2, R23 ;  /* 0x000000027e517824 */ /* 0x040fe200078e0217 */
[C---:B------:R-:W-:Y:S01]  /*2020*/  LOP3.LUT R10, R5.reuse, 0x10, RZ, 0xfc, !PT ;  /* 0x00000010050a7812 */ /* 0x040fe200078efcff */
[----:B------:R-:W-:Y:S01]  /*2030*/  @P0 IMAD.MOV.U32 R14, RZ, RZ, R6 ;  /* 0x000000ffff0e0224 */ /* 0x000fe200078e0006 */
[----:B------:R-:W0:Y:S02]  /*2040*/  FENCE.VIEW.ASYNC.S ;  /* 0x00000000000073c6 */ /* 0x000e240000000000 */
[----:B0-----:R0:W1:Y:S02]  /*2050*/  @!UP3 SYNCS.EXCH.64 URZ, [UR15], UR4 ;  /* 0x000000040fffb5b2 */ /* 0x0010640008000100 */
[----:B-1----:R-:W-:Y:S01]  /*2060*/  BAR.SYNC.DEFER_BLOCKING 0x0 ;  /* 0x0000000000007b1d */ /* 0x002fe20000010000 */
[C---:B------:R-:W-:Y:S01]  /*2070*/  IMAD R111, R126.reuse, 0x2, R81 ;  /* 0x000000027e6f7824 */ /* 0x040fe200078e0251 */
[----:B------:R-:W-:Y:S02]  /*2080*/  PLOP3.LUT P3, PT, PT, PT, UP1, 0x80, 0x8 ;  /* 0x000000000008781c */ /* 0x000fe40003f6f018 */
[----:B------:R-:W-:Y:S01]  /*2090*/  LOP3.LUT R8, R5, 0x8, RZ, 0xfc, !PT ;  /* 0x0000000805087812 */ /* 0x000fe200078efcff */
[----:B------:R-:W-:Y:S01]  /*20a0*/  IMAD R147, R126, 0x2, R111 ;  /* 0x000000027e937824 */ /* 0x000fe200078e026f */
[----:B------:R-:W-:-:S02]  /*20b0*/  IADD3 R12, P6, PT, R19, R154, RZ ;  /* 0x0000009a130c7210 */ /* 0x000fc40007fde0ff */
[----:B------:R-:W-:Y:S01]  /*20c0*/  PLOP3.LUT P2, PT, PT, PT, UP1, 0x80, 0x8 ;  /* 0x000000000008781c */ /* 0x000fe20003f4f018 */
[----:B------:R-:W-:Y:S01]  /*20d0*/  IMAD R25, R126, 0x2, R147 ;  /* 0x000000027e197824 */ /* 0x000fe200078e0293 */
[----:B------:R-:W-:Y:S01]  /*20e0*/  ISETP.LT.AND P3, PT, R10, UR29, P3 ;  /* 0x0000001d0a007c0c */ /* 0x000fe20009f61270 */
[----:B------:R-:W-:Y:S01]  /*20f0*/  @P1 IMAD.MOV.U32 R16, RZ, RZ, R12 ;  /* 0x000000ffff101224 */ /* 0x000fe200078e000c */
[----:B------:R-:W-:Y:S02]  /*2100*/  PRMT R209, RZ, 0x7610, R209 ;  /* 0x00007610ffd17816 */ /* 0x000fe400000000d1 */
[----:B------:R-:W-:Y:S02]  /*2110*/  ISETP.LT.AND P2, PT, R8, UR29, P2 ;  /* 0x0000001d08007c0c */ /* 0x000fe40009741270 */
[----:B------:R-:W-:Y:S01]  /*2120*/  LEA.HI.X.SX32 R17, R19, R155, 0x1, P6 ;  /* 0x0000009b13117211 */ /* 0x000fe200030f0eff */
[----:B------:R-:W-:Y:S01]  /*2130*/  IMAD R83, R126, 0x2, R25 ;  /* 0x000000027e537824 */ /* 0x000fe200078e0219 */
[----:B------:R-:W-:-:S03]  /*2140*/  PRMT R205, RZ, 0x7610, R205 ;  /* 0x00007610ffcd7816 */ /* 0x000fc600000000cd */
[C---:B------:R-:W-:Y:S01]  /*2150*/  IMAD R117, R126.reuse, 0x2, R83 ;  /* 0x000000027e757824 */ /* 0x040fe200078e0253 */
[----:B------:R1:W2:Y:S04]  /*2160*/  @P0 LDG.E.U8 R246, desc[UR26][R14.64] ;  /* 0x0000001a0ef60981 */ /* 0x0002a8000c1e1100 */
[----:B------:R3:W4:Y:S01]  /*2170*/  @P1 LDG.E.U8 R209, desc[UR26][R16.64] ;  /* 0x0000001a10d11981 */ /* 0x000722000c1e1100 */
[----:B------:R-:W-:Y:S02]  /*2180*/  PRMT R207, RZ, 0x7610, R207 ;  /* 0x00007610ffcf7816 */ /* 0x000fe400000000cf */
[-C--:B-1----:R-:W-:Y:S02]  /*2190*/  IADD3 R14, P6, PT, R21, R154.reuse, RZ ;  /* 0x0000009a150e7210 */ /* 0x082fe40007fde0ff */
[----:B---3--:R-:W-:Y:S01]  /*21a0*/  IADD3 R16, P1, PT, R23, R154, RZ ;  /* 0x0000009a17107210 */ /* 0x008fe20007f3e0ff */
[----:B------:R-:W-:Y:S01]  /*21b0*/  IMAD R27, R126, 0x4, R117 ;  /* 0x000000047e1b7824 */ /* 0x000fe200078e0275 */
[-C--:B------:R-:W-:Y:S01]  /*21c0*/  LEA.HI.X.SX32 R19, R21, R155.reuse, 0x1, P6 ;  /* 0x0000009b15137211 */ /* 0x080fe200030f0eff */
[----:B------:R-:W-:Y:S01]  /*21d0*/  @P2 IMAD.MOV.U32 R18, RZ, RZ, R14 ;  /* 0x000000ffff122224 */ /* 0x000fe200078e000e */
[----:B------:R-:W-:Y:S01]  /*21e0*/  LEA.HI.X.SX32 R21, R23, R155, 0x1, P1 ;  /* 0x0000009b17157211 */ /* 0x000fe200008f0eff */
[----:B------:R-:W-:-:S02]  /*21f0*/  @P3 IMAD.MOV.U32 R20, RZ, RZ, R16 ;  /* 0x000000ffff143224 */ /* 0x000fc400078e0010 */
[----:B------:R-:W-:Y:S01]  /*2200*/  IMAD R89, R126, 0x2, R27 ;  /* 0x000000027e597824 */ /* 0x000fe200078e021b */
[----:B------:R1:W3:Y:S01]  /*2210*/  @P2 LDG.E.U8 R207, desc[UR26][R18.64] ;  /* 0x0000001a12cf2981 */ /* 0x0002e2000c1e1100 */
[----:B------:R-:W-:-:S03]  /*2220*/  PLOP3.LUT P1, PT, PT, PT, UP1, 0x80, 0x8 ;  /* 0x000000000008781c */ /* 0x000fc60003f2f018 */
[----:B------:R5:W2:Y:S01]  /*2230*/  @P3 LDG.E.U8 R205, desc[UR26][R20.64] ;  /* 0x0000001a14cd3981 */ /* 0x000aa2000c1e1100 */
[----:B------:R-:W-:Y:S01]  /*2240*/  PLOP3.LUT P2, PT, PT, PT, UP1, 0x80, 0x8 ;  /* 0x000000000008781c */ /* 0x000fe20003f4f018 */
[C---:B------:R-:W-:Y:S01]  /*2250*/  IMAD R121, R126.reuse, 0x2, R89 ;  /* 0x000000027e797824 */ /* 0x040fe200078e0259 */
[C---:B-1----:R-:W-:Y:S02]  /*2260*/  LOP3.LUT R18, R5.reuse, 0x18, RZ, 0xfc, !PT ;  /* 0x0000001805127812 */ /* 0x042fe400078efcff */
[----:B-----5:R-:W-:Y:S01]  /*2270*/  LOP3.LUT R20, R5, 0x20, RZ, 0xfc, !PT ;  /* 0x0000002005147812 */ /* 0x020fe200078efcff */
[----:B------:R-:W-:Y:S01]  /*2280*/  IMAD R151, R126, 0x2, R121 ;  /* 0x000000027e977824 */ /* 0x000fe200078e0279 */
[----:B------:R-:W-:Y:S02]  /*2290*/  ISETP.LT.AND P2, PT, R18, UR29, P2 ;  /* 0x0000001d12007c0c */ /* 0x000fe40009741270 */
[----:B------:R-:W-:Y:S01]  /*22a0*/  ISETP.LT.AND P1, PT, R20, UR29, P1 ;  /* 0x0000001d14007c0c */ /* 0x000fe20008f21270 */
[----:B------:R-:W-:Y:S01]  /*22b0*/  IMAD R29, R126, 0x2, R151 ;  /* 0x000000027e1d7824 */ /* 0x000fe200078e0297 */
[----:B------:R-:W-:-:S02]  /*22c0*/  IADD3 R22, P3, PT, R25, R154, RZ ;  /* 0x0000009a19167210 */ /* 0x000fc40007f7e0ff */
[----:B------:R-:W-:Y:S02]  /*22d0*/  PRMT R203, RZ, 0x7610, R203 ;  /* 0x00007610ffcb7816 */ /* 0x000fe400000000cb */
[----:B------:R-:W-:Y:S01]  /*22e0*/  IADD3 R24, P6, PT, R27, R154, RZ ;  /* 0x0000009a1b187210 */ /* 0x000fe20007fde0ff */
[C---:B------:R-:W-:Y:S01]  /*22f0*/  IMAD R91, R126.reuse, 0x2, R29 ;  /* 0x000000027e5b7824 */ /* 0x040fe200078e021d */
[-C--:B------:R-:W-:Y:S02]  /*2300*/  LEA.HI.X.SX32 R23, R25, R155.reuse, 0x1, P3 ;  /* 0x0000009b19177211 */ /* 0x080fe400018f0eff */
[----:B------:R-:W-:Y:S02]  /*2310*/  LOP3.LUT R25, R5, 0x28, RZ, 0xfc, !PT ;  /* 0x0000002805197812 */ /* 0x000fe400078efcff */
[----:B------:R-:W-:Y:S01]  /*2320*/  PLOP3.LUT P3, PT, PT, PT, UP1, 0x80, 0x8 ;  /* 0x000000000008781c */ /* 0x000fe20003f6f018 */
[----:B------:R-:W-:Y:S01]  /*2330*/  @P1 IMAD.MOV.U32 R26, RZ, RZ, R24 ;  /* 0x000000ffff1a1224 */ /* 0x000fe200078e0018 */
[----:B------:R-:W-:Y:S01]  /*2340*/  PRMT R165, RZ, 0x7610, R165 ;  /* 0x00007610ffa57816 */ /* 0x000fe200000000a5 */
[----:B------:R-:W5:Y:S01]  /*2350*/  @P2 LDG.E.U8 R203, desc[UR26][R22.64] ;  /* 0x0000001a16cb2981 */ /* 0x000f62000c1e1100 */
[----:B------:R-:W-:Y:S01]  /*2360*/  LEA.HI.X.SX32 R27, R27, R155, 0x1, P6 ;  /* 0x0000009b1b1b7211 */ /* 0x000fe200030f0eff */
[----:B------:R-:W-:Y:S01]  /*2370*/  IMAD R123, R126, 0x2, R91 ;  /* 0x000000027e7b7824 */ /* 0x000fe200078e025b */
[----:B------:R-:W-:-:S02]  /*2380*/  ISETP.LT.AND P2, PT, R25, UR29, P3 ;  /* 0x0000001d19007c0c */ /* 0x000fc40009f41270 */
[----:B------:R-:W-:Y:S01]  /*2390*/  ISETP.GE.AND P3, PT, R38, RZ, PT ;  /* 0x000000ff2600720c */ /* 0x000fe20003f66270 */
[----:B------:R1:W2:Y:S01]  /*23a0*/  @P1 LDG.E.U8 R165, desc[UR26][R26.64] ;  /* 0x0000001a1aa51981 */ /* 0x0002a2000c1e1100 */
[----:B------:R-:W-:-:S04]  /*23b0*/  IMAD R33, R126, 0x4, R123 ;  /* 0x000000047e217824 */ /* 0x000fc800078e027b */
[----:B------:R-:W-:Y:S01]  /*23c0*/  IMAD R97, R126, 0x2, R33 ;  /* 0x000000027e617824 */ /* 0x000fe200078e0221 */
[----:B-1----:R-:W-:-:S03]  /*23d0*/  IADD3 R26, P6, PT, R29, R154, RZ ;  /* 0x0000009a1d1a7210 */ /* 0x002fc60007fde0ff */
[C---:B------:R-:W-:Y:S01]  /*23e0*/  IMAD R129, R126.reuse, 0x2, R97 ;  /* 0x000000027e817824 */ /* 0x040fe200078e0261 */
[----:B------:R-:W-:Y:S01]  /*23f0*/  LEA.HI.X.SX32 R29, R29, R155, 0x1, P6 ;  /* 0x0000009b1d1d7211 */ /* 0x000fe200030f0eff */
[----:B------:R-:W-:Y:S01]  /*2400*/  IMAD.MOV.U32 R31, RZ, RZ, R30 ;  /* 0x000000ffff1f7224 */ /* 0x000fe200078e001e */
[----:B------:R-:W-:Y:S01]  /*2410*/  PRMT R214, RZ, 0x7610, R214 ;  /* 0x00007610ffd67816 */ /* 0x000fe200000000d6 */
[----:B------:R-:W-:Y:S02]  /*2420*/  @P2 IMAD.MOV.U32 R34, RZ, RZ, R26 ;  /* 0x000000ffff222224 */ /* 0x000fe400078e001a */
[----:B------:R-:W-:Y:S02]  /*2430*/  @P2 IMAD.MOV.U32 R35, RZ, RZ, R29 ;  /* 0x000000ffff232224 */ /* 0x000fe400078e001d */
[C---:B------:R-:W-:Y:S02]  /*2440*/  IMAD R153, R126.reuse, 0x2, R129 ;  /* 0x000000027e997824 */ /* 0x040fe400078e0281 */
[----:B------:R-:W-:Y:S01]  /*2450*/  @!P3 IMAD.MOV R31, RZ, RZ, -R31 ;  /* 0x000000ffff1fb224 */ /* 0x000fe200078e0a1f */
[----:B------:R1:W2:Y:S01]  /*2460*/  @P2 LDG.E.U8 R214, desc[UR26][R34.64] ;  /* 0x0000001a22d62981 */ /* 0x0002a2000c1e1100 */
[----:B------:R-:W-:Y:S01]  /*2470*/  IADD3 R30, P2, PT, R33, R154, RZ ;  /* 0x0000009a211e7210 */ /* 0x000fe20007f5e0ff */
[----:B------:R-:W-:Y:S01]  /*2480*/  IMAD R99, R126, 0x2, R153 ;  /* 0x000000027e637824 */ /* 0x000fe200078e0299 */
[----:B------:R-:W-:-:S02]  /*2490*/  LOP3.LUT R28, R5, 0x30, RZ, 0xfc, !PT ;  /* 0x00000030051c7812 */ /* 0x000fc400078efcff */
[----:B------:R-:W-:Y:S02]  /*24a0*/  PLOP3.LUT P1, PT, PT, PT, UP1, 0x80, 0x8 ;  /* 0x000000000008781c */ /* 0x000fe40003f2f018 */
[----:B------:R-:W-:Y:S02]  /*24b0*/  SEL R69, R168, R31, !P5 ;  /* 0x0000001fa8457207 */ /* 0x000fe40006800000 */
[----:B------:R-:W-:Y:S02]  /*24c0*/  ISETP.GE.AND P3, PT, R42, RZ, PT ;  /* 0x000000ff2a00720c */ /* 0x000fe40003f66270 */
[----:B------:R-:W-:Y:S02]  /*24d0*/  LEA.HI.X.SX32 R31, R33, R155, 0x1, P2 ;  /* 0x0000009b211f7211 */ /* 0x000fe400010f0eff */
[----:B-1----:R-:W-:Y:S02]  /*24e0*/  IADD3 R34, P2, PT, R99, R154, RZ ;  /* 0x0000009a63227210 */ /* 0x002fe40007f5e0ff */
[----:B------:R-:W-:-:S02]  /*24f0*/  ISETP.LT.AND P1, PT, R28, UR29, P1 ;  /* 0x0000001d1c007c0c */ /* 0x000fc40008f21270 */
[----:B------:R-:W-:Y:S02]  /*2500*/  LEA.HI.X.SX32 R35, R99, R155, 0x1, P2 ;  /* 0x0000009b63237211 */ /* 0x000fe400010f0eff */
[----:B------:R-:W-:Y:S02]  /*2510*/  LOP3.LUT R33, R5, 0x2, RZ, 0xfc, !PT ;  /* 0x0000000205217812 */ /* 0x000fe400078efcff */
[----:B------:R-:W-:Y:S01]  /*2520*/  PLOP3.LUT P2, PT, PT, PT, UP1, 0x80, 0x8 ;  /* 0x000000000008781c */ /* 0x000fe20003f4f018 */
[----:B------:R-:W-:Y:S01]  /*2530*/  IMAD.MOV.U32 R71, RZ, RZ, R70 ;  /* 0x000000ffff477224 */ /* 0x000fe200078e0046 */
[----:B------:R-:W-:Y:S02]  /*2540*/  PRMT R212, RZ, 0x7610, R212 ;  /* 0x00007610ffd47816 */ /* 0x000fe400000000d4 */
[----:B------:R-:W-:Y:S01]  /*2550*/  ISETP.LT.AND P2, PT, R33, UR29, P2 ;  /* 0x0000001d21007c0c */ /* 0x000fe20009741270 */
[----:B------:R-:W-:Y:S01]  /*2560*/  @!P3 IMAD.MOV R71, RZ, RZ, -R71 ;  /* 0x000000ffff47b224 */ /* 0x000fe200078e0a47 */
[----:B------:R-:W-:-:S02]  /*2570*/  LOP3.LUT R32, R5, 0x38, RZ, 0xfc, !PT ;  /* 0x0000003805207812 */ /* 0x000fc400078efcff */
[----:B------:R-:W-:Y:S01]  /*2580*/  PLOP3.LUT P6, PT, PT, PT, UP1, 0x80, 0x8 ;  /* 0x000000000008781c */ /* 0x000fe20003fcf018 */
[----:B------:R-:W2:Y:S01]  /*2590*/  @P1 LDG.E.U8 R212, desc[UR26][R30.64] ;  /* 0x0000001a1ed41981 */ /* 0x000ea2000c1e1100 */
[C---:B------:R-:W-:Y:S02]  /*25a0*/  IADD3 R70, P3, PT, R73.reuse, R154, RZ ;  /* 0x0000009a49467210 */ /* 0x040fe40007f7e0ff */
[----:B------:R-:W-:Y:S02]  /*25b0*/  ISETP.LT.AND P1, PT, R32, UR29, P6 ;  /* 0x0000001d20007c0c */ /* 0x000fe4000b721270 */
[----:B------:R-:W-:Y:S02]  /*25c0*/  SEL R77, R168, R71, !P5 ;  /* 0x00000047a84d7207 */ /* 0x000fe40006800000 */
[----:B------:R-:W-:Y:S02]  /*25d0*/  PRMT R208, RZ, 0x7610, R208 ;  /* 0x00007610ffd07816 */ /* 0x000fe400000000d0 */
[----:B------:R-:W-:-:S02]  /*25e0*/  LEA.HI.X.SX32 R71, R73, R155, 0x1, P3 ;  /* 0x0000009b49477211 */ /* 0x000fc400018f0eff */
[----:B------:R-:W-:Y:S02]  /*25f0*/  ISETP.GE.AND P3, PT, R46, RZ, PT ;  /* 0x000000ff2e00720c */ /* 0x000fe40003f66270 */
[----:B------:R-:W-:Y:S01]  /*2600*/  PRMT R210, RZ, 0x7610, R210 ;  /* 0x00007610ffd27816 */ /* 0x000fe200000000d2 */
[----:B------:R-:W2:Y:S01]  /*2610*/  @P2 LDG.E.U8 R208, desc[UR26][R70.64] ;  /* 0x0000001a46d02981 */ /* 0x000ea2000c1e1100 */
[----:B------:R-:W-:Y:S02]  /*2620*/  IADD3 R74, P2, PT, R75, R154, RZ ;  /* 0x0000009a4b4a7210 */ /* 0x000fe40007f5e0ff */
[----:B------:R-:W-:Y:S02]  /*2630*/  LOP3.LUT R73, R5, 0x12, RZ, 0xfc, !PT ;  /* 0x0000001205497812 */ /* 0x000fe400078efcff */
[----:B------:R-:W-:Y:S01]  /*2640*/  LEA.HI.X.SX32 R75, R75, R155, 0x1, P2 ;  /* 0x0000009b4b4b7211 */ /* 0x000fe200010f0eff */
[----:B------:R-:W2:Y:S01]  /*2650*/  @P1 LDG.E.U8 R210, desc[UR26][R34.64] ;  /* 0x0000001a22d21981 */ /* 0x000ea2000c1e1100 */
[----:B------:R-:W-:Y:S01]  /*2660*/  PLOP3.LUT P2, PT, PT, PT, UP1, 0x80, 0x8 ;  /* 0x000000000008781c */ /* 0x000fe20003f4f018 */
[----:B------:R-:W-:Y:S01]  /*2670*/  IMAD.MOV.U32 R79, RZ, RZ, R78 ;  /* 0x000000ffff4f7224 */ /* 0x000fe200078e004e */
[----:B------:R-:W-:-:S02]  /*2680*/  LOP3.LUT R72, R5, 0xa, RZ, 0xfc, !PT ;  /* 0x0000000a05487812 */ /* 0x000fc400078efcff */
[----:B------:R-:W-:Y:S02]  /*2690*/  PLOP3.LUT P1, PT, PT, PT, UP1, 0x80, 0x8 ;  /* 0x000000000008781c */ /* 0x000fe40003f2f018 */
[----:B------:R-:W-:Y:S01]  /*26a0*/  ISETP.LT.AND P2, PT, R73, UR29, P2 ;  /* 0x0000001d49007c0c */ /* 0x000fe20009741270 */
[----:B------:R-:W-:Y:S01]  /*26b0*/  @!P3 IMAD.MOV R79, RZ, RZ, -R79 ;  /* 0x000000ffff4fb224 */ /* 0x000fe200078e0a4f */
[----:B------:R-:W-:Y:S02]  /*26c0*/  ISETP.LT.AND P1, PT, R72, UR29, P1 ;  /* 0x0000001d48007c0c */ /* 0x000fe40008f21270 */
[----:B------:R-:W-:Y:S02]  /*26d0*/  IADD3 R78, P3, PT, R81, R154, RZ ;  /* 0x0000009a514e7210 */ /* 0x000fe40007f7e0ff */
[----:B------:R-:W-:Y:S02]  /*26e0*/  SEL R85, R168, R79, !P5 ;  /* 0x0000004fa8557207 */ /* 0x000fe40006800000 */
[----:B------:R-:W-:-:S02]  /*26f0*/  PRMT R204, RZ, 0x7610, R204 ;  /* 0x00007610ffcc7816 */ /* 0x000fc400000000cc */
[----:B------:R-:W-:Y:S02]  /*2700*/  LEA.HI.X.SX32 R79, R81, R155, 0x1, P3 ;  /* 0x0000009b514f7211 */ /* 0x000fe400018f0eff */
[----:B------:R-:W-:Y:S02]  /*2710*/  PRMT R206, RZ, 0x7610, R206 ;  /* 0x00007610ffce7816 */ /* 0x000fe400000000ce */
[----:B------:R-:W-:Y:S01]  /*2720*/  ISETP.GE.AND P3, PT, R50, RZ, PT ;  /* 0x000000ff3200720c */ /* 0x000fe20003f66270 */
[----:B------:R-:W2:Y:S01]  /*2730*/  @P2 LDG.E.U8 R204, desc[UR26][R78.64] ;  /* 0x0000001a4ecc2981 */ /* 0x000ea2000c1e1100 */
[----:B------:R-:W-:Y:S02]  /*2740*/  IADD3 R82, P2, PT, R83, R154, RZ ;  /* 0x0000009a53527210 */ /* 0x000fe40007f5e0ff */
[----:B------:R-:W-:Y:S01]  /*2750*/  LOP3.LUT R80, R5, 0x1a, RZ, 0xfc, !PT ;  /* 0x0000001a05507812 */ /* 0x000fe200078efcff */
[----:B------:R-:W2:Y:S01]  /*2760*/  @P1 LDG.E.U8 R206, desc[UR26][R74.64] ;  /* 0x0000001a4ace1981 */ /* 0x000ea2000c1e1100 */
[----:B------:R-:W-:-:S02]  /*2770*/  PLOP3.LUT P1, PT, PT, PT, UP1, 0x80, 0x8 ;  /* 0x000000000008781c */ /* 0x000fc40003f2f018 */
[----:B------:R-:W-:Y:S02]  /*2780*/  LEA.HI.X.SX32 R83, R83, R155, 0x1, P2 ;  /* 0x0000009b53537211 */ /* 0x000fe400010f0eff */
[----:B------:R-:W-:Y:S02]  /*2790*/  LOP3.LUT R81, R5, 0x22, RZ, 0xfc, !PT ;  /* 0x0000002205517812 */ /* 0x000fe400078efcff */
[----:B------:R-:W-:Y:S01]  /*27a0*/  PLOP3.LUT P2, PT, PT, PT, UP1, 0x80, 0x8 ;  /* 0x000000000008781c */ /* 0x000fe20003f4f018 */
[----:B------:R-:W-:Y:S01]  /*27b0*/  IMAD.MOV.U32 R87, RZ, RZ, R86 ;  /* 0x000000ffff577224 */ /* 0x000fe200078e0056 */
[----:B------:R-:W-:Y:S02]  /*27c0*/  ISETP.LT.AND P1, PT, R80, UR29, P1 ;  /* 0x0000001d50007c0c */ /* 0x000fe40008f21270 */
[----:B------:R-:W-:Y:S01]  /*27d0*/  ISETP.LT.AND P2, PT, R81, UR29, P2 ;  /* 0x0000001d51007c0c */ /* 0x000fe20009741270 */
[----:B------:R-:W-:Y:S01]  /*27e0*/  @!P3 IMAD.MOV R87, RZ, RZ, -R87 ;  /* 0x000000ffff57b224 */ /* 0x000fe200078e0a57 */
[----:B------:R-:W-:-:S02]  /*27f0*/  PRMT R241, RZ, 0x7610, R241 ;  /* 0x00007610fff17816 */ /* 0x000fc400000000f1 */
[C---:B------:R-:W-:Y:S02]  /*2800*/  IADD3 R86, P3, PT, R89.reuse, R154, RZ ;  /* 0x0000009a59567210 */ /* 0x040fe40007f7e0ff */
[----:B------:R-:W-:Y:S02]  /*2810*/  SEL R93, R168, R87, !P5 ;  /* 0x00000057a85d7207 */ /* 0x000fe40006800000 */
[----:B------:R-:W-:Y:S02]  /*2820*/  PRMT R200, RZ, 0x7610, R200 ;  /* 0x00007610ffc87816 */ /* 0x000fe400000000c8 */
[----:B------:R-:W-:Y:S01]  /*2830*/  LEA.HI.X.SX32 R87, R89, R155, 0x1, P3 ;  /* 0x0000009b59577211 */ /* 0x000fe200018f0eff */
[----:B------:R-:W2:Y:S01]  /*2840*/  @P1 LDG.E.U8 R241, desc[UR26][R82.64] ;  /* 0x0000001a52f11981 */ /* 0x000ea2000c1e1100 */
[----:B------:R-:W-:Y:S02]  /*2850*/  LOP3.LUT R88, R5, 0x2a, RZ, 0xfc, !PT ;  /* 0x0000002a05587812 */ /* 0x000fe400078efcff */
[----:B------:R-:W-:Y:S01]  /*2860*/  PLOP3.LUT P1, PT, PT, PT, UP1, 0x80, 0x8 ;  /* 0x000000000008781c */ /* 0x000fe20003f2f018 */
[----:B------:R-:W2:Y:S01]  /*2870*/  @P2 LDG.E.U8 R200, desc[UR26][R86.64] ;  /* 0x0000001a56c82981 */ /* 0x000ea2000c1e1100 */
[----:B------:R-:W-:-:S02]  /*2880*/  ISETP.GE.AND P3, PT, R54, RZ, PT ;  /* 0x000000ff3600720c */ /* 0x000fc40003f66270 */
[C---:B------:R-:W-:Y:S02]  /*2890*/  IADD3 R90, P2, PT, R91.reuse, R154, RZ ;  /* 0x0000009a5b5a7210 */ /* 0x040fe40007f5e0ff */
[----:B------:R-:W-:Y:S02]  /*28a0*/  ISETP.LT.AND P1, PT, R88, UR29, P1 ;  /* 0x0000001d58007c0c */ /* 0x000fe40008f21270 */
[----:B------:R-:W-:Y:S02]  /*28b0*/  LEA.HI.X.SX32 R91, R91, R155, 0x1, P2 ;  /* 0x0000009b5b5b7211 */ /* 0x000fe400010f0eff */
[----:B------:R-:W-:Y:S02]  /*28c0*/  LOP3.LUT R89, R5, 0x32, RZ, 0xfc, !PT ;  /* 0x0000003205597812 */ /* 0x000fe400078efcff */
[----:B------:R-:W-:Y:S01]  /*28d0*/  PLOP3.LUT P2, PT, PT, PT, UP1, 0x80, 0x8 ;  /* 0x000000000008781c */ /* 0x000fe20003f4f018 */
[----:B------:R-:W-:Y:S01]  /*28e0*/  IMAD.MOV.U32 R95, RZ, RZ, R94 ;  /* 0x000000ffff5f7224 */ /* 0x000fe200078e005e */
[----:B------:R-:W-:-:S02]  /*28f0*/  PRMT R247, RZ, 0x7610, R247 ;  /* 0x00007610fff77816 */ /* 0x000fc400000000f7 */
[----:B------:R-:W-:Y:S01]  /*2900*/  ISETP.LT.AND P2, PT, R89, UR29, P2 ;  /* 0x0000001d59007c0c */ /* 0x000fe20009741270 */
[----:B------:R-:W-:Y:S01]  /*2910*/  @!P3 IMAD.MOV R95, RZ, RZ, -R95 ;  /* 0x000000ffff5fb224 */ /* 0x000fe200078e0a5f */
[C---:B------:R-:W-:Y:S02]  /*2920*/  IADD3 R94, P3, PT, R97.reuse, R154, RZ ;  /* 0x0000009a615e7210 */ /* 0x040fe40007f7e0ff */
[----:B------:R-:W2:Y:S01]  /*2930*/  @P1 LDG.E.U8 R247, desc[UR26][R90.64] ;  /* 0x0000001a5af71981 */ /* 0x000ea2000c1e1100 */
[----:B------:R-:W-:Y:S02]  /*2940*/  PRMT R245, RZ, 0x7610, R245 ;  /* 0x00007610fff57816 */ /* 0x000fe400000000f5 */
[----:B------:R-:W-:Y:S01]  /*2950*/  SEL R101, R168, R95, !P5 ;  /* 0x0000005fa8657207 */ /* 0x000fe20006800000 */
[----:B------:R-:W-:Y:S01]  /*2960*/  IMAD R135, R126, 0x2, R99 ;  /* 0x000000027e877824 */ /* 0x000fe200078e0263 */
[----:B------:R-:W-:Y:S01]  /*2970*/  LEA.HI.X.SX32 R95, R97, R155, 0x1, P3 ;  /* 0x0000009b615f7211 */ /* 0x000fe200018f0eff */
[----:B------:R-:W-:Y:S01]  /*2980*/  IMAD R69, R69, UR8, RZ ;  /* 0x0000000845457c24 */ /* 0x000fe2000f8e02ff */
[----:B------:R-:W-:-:S03]  /*2990*/  ISETP.GE.AND P3, PT, R58, RZ, PT ;  /* 0x000000ff3a00720c */ /* 0x000fc60003f66270 */
[----:B------:R-:W2:Y:S01]  /*29a0*/  @P2 LDG.E.U8 R245, desc[UR26][R94.64] ;  /* 0x0000001a5ef52981 */ /* 0x000ea2000c1e1100 */
[----:B------:R-:W-:Y:S02]  /*29b0*/  IADD3 R98, P2, PT, R135, R154, RZ ;  /* 0x0000009a87627210 */ /* 0x000fe40007f5e0ff */
[----:B------:R-:W-:Y:S02]  /*29c0*/  LOP3.LUT R96, R5, 0x3a, RZ, 0xfc, !PT ;  /* 0x0000003a05607812 */ /* 0x000fe400078efcff */
[----:B------:R-:W-:Y:S01]  /*29d0*/  PLOP3.LUT P1, PT, PT, PT, UP1, 0x80, 0x8 ;  /* 0x000000000008781c */ /* 0x000fe20003f2f018 */
[----:B------:R-:W-:Y:S01]  /*29e0*/  IMAD R77, R77, UR8, RZ ;  /* 0x000000084d4d7c24 */ /* 0x000fe2000f8e02ff */
[----:B------:R-:W-:Y:S02]  /*29f0*/  LEA.HI.X.SX32 R99, R135, R155, 0x1, P2 ;  /* 0x0000009b87637211 */ /* 0x000fe400010f0eff */
[----:B------:R-:W-:Y:S02]  /*2a00*/  IADD3 R68, P6, PT, R69, R198, RZ ;  /* 0x000000c645447210 */ /* 0x000fe40007fde0ff */
[----:B------:R-:W-:-:S02]  /*2a10*/  ISETP.LT.AND P1, PT, R96, UR29, P1 ;  /* 0x0000001d60007c0c */ /* 0x000fc40008f21270 */
[----:B------:R-:W-:Y:S02]  /*2a20*/  LOP3.LUT R97, R5, 0x4, RZ, 0xfc, !PT ;  /* 0x0000000405617812 */ /* 0x000fe400078efcff */
[----:B------:R-:W-:Y:S01]  /*2a30*/  PLOP3.LUT P2, PT, PT, PT, UP1, 0x80, 0x8 ;  /* 0x000000000008781c */ /* 0x000fe20003f4f018 */
[----:B------:R-:W-:Y:S01]  /*2a40*/  IMAD.MOV.U32 R105, RZ, RZ, R102 ;  /* 0x000000ffff697224 */ /* 0x000fe200078e0066 */
[----:B------:R-:W-:Y:S01]  /*2a50*/  LEA.HI.X.SX32 R69, R69, R199, 0x1, P6 ;  /* 0x000000c745457211 */ /* 0x000fe200030f0eff */
[----:B------:R-:W-:Y:S01]  /*2a60*/  IMAD R85, R85, UR8, RZ ;  /* 0x0000000855557c24 */ /* 0x000fe2000f8e02ff */
[----:B------:R-:W-:Y:S02]  /*2a70*/  ISETP.LT.AND P2, PT, R97, UR29, P2 ;  /* 0x0000001d61007c0c */ /* 0x000fe40009741270 */
[----:B------:R-:W-:Y:S01]  /*2a80*/  IADD3 R76, P6, PT, R77, R198, RZ ;  /* 0x000000c64d4c7210 */ /* 0x000fe20007fde0ff */
[----:B------:R-:W-:Y:S01]  /*2a90*/  @!P3 IMAD.MOV R105, RZ, RZ, -R105 ;  /* 0x000000ffff69b224 */ /* 0x000fe200078e0a69 */
[----:B------:R-:W-:-:S02]  /*2aa0*/  PRMT R243, RZ, 0x7610, R243 ;  /* 0x00007610fff37816 */ /* 0x000fc400000000f3 */
[----:B------:R-:W-:Y:S01]  /*2ab0*/  IADD3 R102, P3, PT, R103, R154, RZ ;  /* 0x0000009a67667210 */ /* 0x000fe20007f7e0ff */
[----:B------:R-:W-:Y:S01]  /*2ac0*/  IMAD R93, R93, UR8, RZ ;  /* 0x000000085d5d7c24 */ /* 0x000fe2000f8e02ff */
[----:B------:R-:W-:Y:S02]  /*2ad0*/  LEA.HI.X.SX32 R77, R77, R199, 0x1, P6 ;  /* 0x000000c74d4d7211 */ /* 0x000fe400030f0eff */
[----:B------:R-:W-:Y:S01]  /*2ae0*/  IADD3 R84, P6, PT, R85, R198, RZ ;  /* 0x000000c655547210 */ /* 0x000fe20007fde0ff */
[----:B------:R-:W2:Y:S01]  /*2af0*/  @P1 LDG.E.U8 R243, desc[UR26][R98.64] ;  /* 0x0000001a62f31981 */ /* 0x000ea2000c1e1100 */
[----:B------:R-:W-:Y:S02]  /*2b00*/  PRMT R201, RZ, 0x7610, R201 ;  /* 0x00007610ffc97816 */ /* 0x000fe400000000c9 */
[----:B------:R-:W-:Y:S01]  /*2b10*/  LEA.HI.X.SX32 R103, R103, R155, 0x1, P3 ;  /* 0x0000009b67677211 */ /* 0x000fe200018f0eff */
[----:B------:R-:W-:Y:S01]  /*2b20*/  IMAD R101, R101, UR8, RZ ;  /* 0x0000000865657c24 */ /* 0x000fe2000f8e02ff */
[----:B------:R-:W-:-:S02]  /*2b30*/  LEA.HI.X.SX32 R85, R85, R199, 0x1, P6 ;  /* 0x000000c755557211 */ /* 0x000fc400030f0eff */
[----:B------:R-:W-:Y:S01]  /*2b40*/  LOP3.LUT R104, R5, 0xc, RZ, 0xfc, !PT ;  /* 0x0000000c05687812 */ /* 0x000fe200078efcff */
[----:B------:R-:W2:Y:S01]  /*2b50*/  @P2 LDG.E.U8 R201, desc[UR26][R102.64] ;  /* 0x0000001a66c92981 */ /* 0x000ea2000c1e1100 */
[----:B------:R-:W-:Y:S02]  /*2b60*/  PLOP3.LUT P1, PT, PT, PT, UP1, 0x80, 0x8 ;  /* 0x000000000008781c */ /* 0x000fe40003f2f018 */
[CC--:B------:R-:W-:Y:S02]  /*2b70*/  IADD3 R92, P6, PT, R93.reuse, R198.reuse, RZ ;  /* 0x000000c65d5c7210 */ /* 0x0c0fe40007fde0ff */
[----:B------:R-:W-:Y:S02]  /*2b80*/  SEL R107, R168, R105, !P5 ;  /* 0x00000069a86b7207 */ /* 0x000fe40006800000 */
[----:B------:R-:W-:Y:S02]  /*2b90*/  ISETP.LT.AND P2, PT, R104, UR29, P1 ;  /* 0x0000001d68007c0c */ /* 0x000fe40008f41270 */
[----:B------:R-:W-:Y:S01]  /*2ba0*/  LEA.HI.X.SX32 R93, R93, R199, 0x1, P6 ;  /* 0x000000c75d5d7211 */ /* 0x000fe200030f0eff */
[----:B------:R-:W-:Y:S01]  /*2bb0*/  IMAD R107, R107, UR8, RZ ;  /* 0x000000086b6b7c24 */ /* 0x000fe2000f8e02ff */
[----:B------:R-:W-:-:S02]  /*2bc0*/  IADD3 R100, P6, PT, R101, R198, RZ ;  /* 0x000000c665647210 */ /* 0x000fc40007fde0ff */
[----:B------:R-:W-:Y:S02]  /*2bd0*/  LOP3.LUT R105, R5, 0x14, RZ, 0xfc, !PT ;  /* 0x0000001405697812 */ /* 0x000fe400078efcff */
[----:B------:R-:W-:Y:S02]  /*2be0*/  PLOP3.LUT P1, PT, PT, PT, UP1, 0x80, 0x8 ;  /* 0x000000000008781c */ /* 0x000fe40003f2f018 */
[----:B------:R-:W-:Y:S02]  /*2bf0*/  IADD3 R108, P3, PT, R109, R154, RZ ;  /* 0x0000009a6d6c7210 */ /* 0x000fe40007f7e0ff */
[----:B------:R-:W-:Y:S02]  /*2c00*/  LEA.HI.X.SX32 R101, R101, R199, 0x1, P6 ;  /* 0x000000c765657211 */ /* 0x000fe400030f0eff */
[----:B------:R-:W-:Y:S02]  /*2c10*/  PRMT R227, RZ, 0x7610, R227 ;  /* 0x00007610ffe37816 */ /* 0x000fe400000000e3 */
[----:B------:R-:W-:-:S02]  /*2c20*/  IADD3 R106, P6, PT, R107, R198, RZ ;  /* 0x000000c66b6a7210 */ /* 0x000fc40007fde0ff */
[----:B------:R-:W-:Y:S02]  /*2c30*/  ISETP.LT.AND P1, PT, R105, UR29, P1 ;  /* 0x0000001d69007c0c */ /* 0x000fe40008f21270 */
[----:B------:R-:W-:Y:S02]  /*2c40*/  LEA.HI.X.SX32 R109, R109, R155, 0x1, P3 ;  /* 0x0000009b6d6d7211 */ /* 0x000fe400018f0eff */
[----:B------:R-:W-:Y:S02]  /*2c50*/  ISETP.GE.AND P3, PT, R63, RZ, PT ;  /* 0x000000ff3f00720c */ /* 0x000fe40003f66270 */
[----:B------:R-:W-:Y:S01]  /*2c60*/  LEA.HI.X.SX32 R107, R107, R199, 0x1, P6 ;  /* 0x000000c76b6b7211 */ /* 0x000fe200030f0eff */
[----:B------:R-:W2:Y:S01]  /*2c70*/  @P2 LDG.E.U8 R227, desc[UR26][R108.64] ;  /* 0x0000001a6ce32981 */ /* 0x000ea2000c1e1100 */
[----:B------:R-:W-:Y:S02]  /*2c80*/  IADD3 R110, P6, PT, R111, R154, RZ ;  /* 0x0000009a6f6e7210 */ /* 0x000fe40007fde0ff */
[----:B------:R-:W-:-:S02]  /*2c90*/  LOP3.LUT R112, R5, 0x1c, RZ, 0xfc, !PT ;  /* 0x0000001c05707812 */ /* 0x000fc400078efcff */
[----:B------:R-:W-:Y:S02]  /*2ca0*/  PLOP3.LUT P2, PT, PT, PT, UP1, 0x80, 0x8 ;  /* 0x000000000008781c */ /* 0x000fe40003f4f018 */
[----:B------:R-:W-:Y:S02]  /*2cb0*/  PRMT R229, RZ, 0x7610, R229 ;  /* 0x00007610ffe57816 */ /* 0x000fe400000000e5 */
[----:B------:R-:W-:Y:S01]  /*2cc0*/  LEA.HI.X.SX32 R111, R111, R155, 0x1, P6 ;  /* 0x0000009b6f6f7211 */ /* 0x000fe200030f0eff */
[----:B------:R-:W-:Y:S01]  /*2cd0*/  IMAD.MOV.U32 R119, RZ, RZ, R113 ;  /* 0x000000ffff777224 */ /* 0x000fe200078e0071 */
[----:B------:R-:W-:-:S03]  /*2ce0*/  ISETP.LT.AND P2, PT, R112, UR29, P2 ;  /* 0x0000001d70007c0c */ /* 0x000fc60009741270 */
[----:B------:R-:W2:Y:S01]  /*2cf0*/  @P1 LDG.E.U8 R229, desc[UR26][R110.64] ;  /* 0x0000001a6ee51981 */ /* 0x000ea2000c1e1100 */
[----:B------:R-:W-:Y:S01]  /*2d00*/  IADD3 R116, P1, PT, R117, R154, RZ ;  /* 0x0000009a75747210 */ /* 0x000fe20007f3e0ff */
[----:B------:R-:W-:Y:S01]  /*2d10*/  @!P3 IMAD.MOV R119, RZ, RZ, -R119 ;  /* 0x000000ffff77b224 */ /* 0x000fe200078e0a77 */
[----:B------:R-:W-:Y:S02]  /*2d20*/  LOP3.LUT R113, R5, 0x24, RZ, 0xfc, !PT ;  /* 0x0000002405717812 */ /* 0x000fe400078efcff */
[----:B------:R-:W-:Y:S02]  /*2d30*/  PLOP3.LUT P3, PT, PT, PT, UP1, 0x80, 0x8 ;  /* 0x000000000008781c */ /* 0x000fe40003f6f018 */
[----:B------:R-:W-:Y:S02]  /*2d40*/  PRMT R231, RZ, 0x7610, R231 ;  /* 0x00007610ffe77816 */ /* 0x000fe400000000e7 */
[----:B------:R-:W-:Y:S02]  /*2d50*/  LEA.HI.X.SX32 R117, R117, R155, 0x1, P1 ;  /* 0x0000009b75757211 */ /* 0x000fe400008f0eff */
[----:B------:R-:W-:-:S03]  /*2d60*/  ISETP.LT.AND P3, PT, R113, UR29, P3 ;  /* 0x0000001d71007c0c */ /* 0x000fc60009f61270 */
[----:B------:R-:W2:Y:S01]  /*2d70*/  @P2 LDG.E.U8 R231, desc[UR26][R116.64] ;  /* 0x0000001a74e72981 */ /* 0x000ea2000c1e1100 */
[CC--:B------:R-:W-:Y:S02]  /*2d80*/  IADD3 R120, P2, PT, R121.reuse, R154.reuse, RZ ;  /* 0x0000009a79787210 */ /* 0x0c0fe40007f5e0ff */
[----:B------:R-:W-:Y:S02]  /*2d90*/  PRMT R233, RZ, 0x7610, R233 ;  /* 0x00007610ffe97816 */ /* 0x000fe400000000e9 */
[----:B------:R-:W-:Y:S02]  /*2da0*/  LEA.HI.X.SX32 R121, R121, R155, 0x1, P2 ;  /* 0x0000009b79797211 */ /* 0x000fe400010f0eff */
[----:B------:R-:W-:-:S03]  /*2db0*/  IADD3 R122, P2, PT, R123, R154, RZ ;  /* 0x0000009a7b7a7210 */ /* 0x000fc60007f5e0ff */
[----:B------:R-:W2:Y:S01]  /*2dc0*/  @P3 LDG.E.U8 R233, desc[UR26][R120.64] ;  /* 0x0000001a78e93981 */ /* 0x000ea2000c1e1100 */
[----:B------:R-:W-:Y:S02]  /*2dd0*/  ISETP.GE.AND P3, PT, R39, RZ, PT ;  /* 0x000000ff2700720c */ /* 0x000fe40003f66270 */
[-C--:B------:R-:W-:Y:S02]  /*2de0*/  LEA.HI.X.SX32 R123, R123, R155.reuse, 0x1, P2 ;  /* 0x0000009b7b7b7211 */ /* 0x080fe400010f0eff */
[----:B------:R-:W-:Y:S02]  /*2df0*/  IADD3 R128, P2, PT, R129, R154, RZ ;  /* 0x0000009a81807210 */ /* 0x000fe40007f5e0ff */
[----:B------:R-:W-:Y:S02]  /*2e00*/  LOP3.LUT R124, R5, 0x3c, RZ, 0xfc, !PT ;  /* 0x0000003c057c7812 */ /* 0x000fe400078efcff */
[----:B------:R-:W-:Y:S02]  /*2e10*/  LEA.HI.X.SX32 R129, R129, R155, 0x1, P2 ;  /* 0x0000009b81817211 */ /* 0x000fe400010f0eff */
[----:B------:R-:W-:Y:S01]  /*2e20*/  PLOP3.LUT P2, PT, PT, PT, UP1, 0x80, 0x8 ;  /* 0x000000000008781c */ /* 0x000fe20003f4f018 */
[----:B------:R-:W-:Y:S01]  /*2e30*/  IMAD.MOV.U32 R133, RZ, RZ, R132 ;  /* 0x000000ffff857224 */ /* 0x000fe200078e0084 */
[----:B------:R-:W-:Y:S01]  /*2e40*/  ISETP.GE.AND P6, PT, R3, RZ, PT ;  /* 0x000000ff0300720c */ /* 0x000fe20003fc6270 */
[----:B------:R-:W-:Y:S01]  /*2e50*/  IMAD R135, R126, 0x2, R135 ;  /* 0x000000027e877824 */ /* 0x000fe200078e0287 */
        /* <DEDUP_REMOVED lines=8> */
[----:B------:R-:W-:Y:S01]  /*2ee0*/  LEA.HI.X.SX32 R133, R135, R155, 0x1, P3 ;  /* 0x0000009b87857211 */ /* 0x000fe200018f0eff */
[----:B------:R-:W-:Y:S01]  /*2ef0*/  IMAD R135, R7, R126, RZ ;  /* 0x0000007e07877224 */ /* 0x000fe200078e02ff */
[----:B------:R-:W-:Y:S01]  /*2f00*/  PRMT R235, RZ, 0x7610, R235 ;  /* 0x00007610ffeb7816 */ /* 0x000fe200000000eb */
[----:B------:R-:W-:Y:S01]  /*2f10*/  @!P6 IMAD.MOV R115, RZ, RZ, -R115 ;  /* 0x000000ffff73e224 */ /* 0x000fe200078e0a73 */
[----:B------:R-:W-:Y:S01]  /*2f20*/  ISETP.GE.AND P3, PT, R43, RZ, PT ;  /* 0x000000ff2b00720c */ /* 0x000fe20003f66270 */
[----:B------:R-:W3:Y:S01]  /*2f30*/  @P2 LDG.E.U8 R239, desc[UR26][R132.64] ;  /* 0x0000001a84ef2981 */ /* 0x000ee2000c1e1100 */
[----:B------:R-:W-:Y:S02]  /*2f40*/  IADD3 R134, P2, PT, R135, R154, RZ ;  /* 0x0000009a87867210 */ /* 0x000fe40007f5e0ff */
[----:B------:R-:W-:Y:S01]  /*2f50*/  SEL R131, R168, R115, !P5 ;  /* 0x00000073a8837207 */ /* 0x000fe20006800000 */
[----:B------:R-:W3:Y:S01]  /*2f60*/  @P1 LDG.E.U8 R235, desc[UR26][R122.64] ;  /* 0x0000001a7aeb1981 */ /* 0x000ee2000c1e1100 */
[----:B------:R-:W-:-:S02]  /*2f70*/  LOP3.LUT R115, R5, 0x34, RZ, 0xfc, !PT ;  /* 0x0000003405737812 */ /* 0x000fc400078efcff */
[----:B------:R-:W-:Y:S02]  /*2f80*/  PLOP3.LUT P1, PT, PT, PT, UP1, 0x80, 0x8 ;  /* 0x000000000008781c */ /* 0x000fe40003f2f018 */
[----:B------:R-:W-:Y:S02]  /*2f90*/  LEA.HI.X.SX32 R135, R135, R155, 0x1, P2 ;  /* 0x0000009b87877211 */ /* 0x000fe400010f0eff */
[----:B------:R-:W-:Y:S01]  /*2fa0*/  PLOP3.LUT P2, PT, PT, PT, UP1, 0x80, 0x8 ;  /* 0x000000000008781c */ /* 0x000fe20003f4f018 */
[----:B------:R-:W-:Y:S01]  /*2fb0*/  IMAD.MOV.U32 R139, RZ, RZ, R138 ;  /* 0x000000ffff8b7224 */ /* 0x000fe200078e008a */
[----:B------:R-:W-:Y:S01]  /*2fc0*/  ISETP.LT.AND P1, PT, R115, UR29, P1 ;  /* 0x0000001d73007c0c */ /* 0x000fe20008f21270 */
[C---:B------:R-:W-:Y:S01]  /*2fd0*/  IMAD R140, R9.reuse, R126, RZ ;  /* 0x0000007e098c7224 */ /* 0x040fe200078e02ff */
[----:B------:R-:W-:Y:S01]  /*2fe0*/  ISETP.LT.AND P2, PT, R9, UR29, P2 ;  /* 0x0000001d09007c0c */ /* 0x000fe20009741270 */
[----:B------:R-:W-:Y:S01]  /*2ff0*/  @!P3 IMAD.MOV R139, RZ, RZ, -R139 ;  /* 0x000000ffff8bb224 */ /* 0x000fe200078e0a8b */
[----:B------:R-:W-:-:S02]  /*3000*/  SEL R119, R168, R119, !P5 ;  /* 0x00000077a8777207 */ /* 0x000fc40006800000 */
[----:B------:R-:W-:Y:S02]  /*3010*/  IADD3 R138, P3, PT, R140, R154, RZ ;  /* 0x0000009a8c8a7210 */ /* 0x000fe40007f7e0ff */
[----:B------:R-:W-:Y:S01]  /*3020*/  PRMT R237, RZ, 0x7610, R237 ;  /* 0x00007610ffed7816 */ /* 0x000fe200000000ed */
[----:B------:R-:W-:Y:S01]  /*3030*/  IMAD R119, R119, UR8, RZ ;  /* 0x0000000877777c24 */ /* 0x000fe2000f8e02ff */
[----:B------:R-:W-:Y:S02]  /*3040*/  PRMT R225, RZ, 0x7610, R225 ;  /* 0x00007610ffe17816 */ /* 0x000fe400000000e1 */
[----:B------:R-:W-:Y:S01]  /*3050*/  SEL R144, R168, R139, !P5 ;  /* 0x0000008ba8907207 */ /* 0x000fe20006800000 */
[----:B------:R-:W-:Y:S01]  /*3060*/  IMAD R143, R11, R126, RZ ;  /* 0x0000007e0b8f7224 */ /* 0x000fe200078e02ff */
[----:B------:R-:W-:Y:S01]  /*3070*/  LEA.HI.X.SX32 R139, R140, R155, 0x1, P3 ;  /* 0x0000009b8c8b7211 */ /* 0x000fe200018f0eff */
[----:B------:R-:W5:Y:S01]  /*3080*/  @P1 LDG.E.U8 R237, desc[UR26][R128.64] ;  /* 0x0000001a80ed1981 */ /* 0x000f62000c1e1100 */
[----:B------:R-:W-:Y:S01]  /*3090*/  PLOP3.LUT P1, PT, PT, PT, UP1, 0x80, 0x8 ;  /* 0x000000000008781c */ /* 0x000fe20003f2f018 */
[----:B------:R-:W-:Y:S01]  /*30a0*/  IMAD R131, R131, UR8, RZ ;  /* 0x0000000883837c24 */ /* 0x000fe2000f8e02ff */
[----:B------:R-:W-:Y:S01]  /*30b0*/  IADD3 R118, P6, PT, R119, R198, RZ ;  /* 0x000000c677767210 */ /* 0x000fe20007fde0ff */
[----:B------:R-:W5:Y:S01]  /*30c0*/  @P2 LDG.E.U8 R225, desc[UR26][R138.64] ;  /* 0x0000001a8ae12981 */ /* 0x000f62000c1e1100 */
[----:B------:R-:W-:-:S02]  /*30d0*/  ISETP.GE.AND P3, PT, R47, RZ, PT ;  /* 0x000000ff2f00720c */ /* 0x000fc40003f66270 */
[----:B------:R-:W-:Y:S02]  /*30e0*/  IADD3 R142, P2, PT, R143, R154, RZ ;  /* 0x0000009a8f8e7210 */ /* 0x000fe40007f5e0ff */
[----:B------:R-:W-:Y:S01]  /*30f0*/  ISETP.LT.AND P1, PT, R7, UR29, P1 ;  /* 0x0000001d07007c0c */ /* 0x000fe20008f21270 */
[----:B------:R-:W-:Y:S01]  /*3100*/  IMAD R137, R137, UR8, RZ ;  /* 0x0000000889897c24 */ /* 0x000fe2000f8e02ff */
[----:B------:R-:W-:Y:S02]  /*3110*/  LEA.HI.X.SX32 R119, R119, R199, 0x1, P6 ;  /* 0x000000c777777211 */ /* 0x000fe400030f0eff */
[-C--:B------:R-:W-:Y:S02]  /*3120*/  IADD3 R130, P6, PT, R131, R198.reuse, RZ ;  /* 0x000000c683827210 */ /* 0x080fe40007fde0ff */
[----:B------:R-:W-:Y:S02]  /*3130*/  LEA.HI.X.SX32 R143, R143, R155, 0x1, P2 ;  /* 0x0000009b8f8f7211 */ /* 0x000fe400010f0eff */
[----:B------:R-:W-:Y:S01]  /*3140*/  ISETP.GE.AND P2, PT, R36, RZ, PT ;  /* 0x000000ff2400720c */ /* 0x000fe20003f46270 */
[----:B------:R-:W-:Y:S01]  /*3150*/  IMAD R144, R144, UR8, RZ ;  /* 0x0000000890907c24 */ /* 0x000fe2000f8e02ff */
[----:B------:R-:W-:Y:S01]  /*3160*/  LEA.HI.X.SX32 R131, R131, R199, 0x1, P6 ;  /* 0x000000c783837211 */ /* 0x000fe200030f0eff */
[----:B------:R-:W-:Y:S01]  /*3170*/  IMAD.MOV.U32 R149, RZ, RZ, R141 ;  /* 0x000000ffff957224 */ /* 0x000fe200078e008d */
[----:B------:R-:W-:-:S02]  /*3180*/  IADD3 R136, P6, PT, R137, R198, RZ ;  /* 0x000000c689887210 */ /* 0x000fc40007fde0ff */
[----:B------:R-:W-:Y:S01]  /*3190*/  PRMT R202, RZ, 0x7610, R202 ;  /* 0x00007610ffca7816 */ /* 0x000fe200000000ca */
[----:B------:R-:W-:Y:S01]  /*31a0*/  @!P3 IMAD.MOV R149, RZ, RZ, -R149 ;  /* 0x000000ffff95b224 */ /* 0x000fe200078e0a95 */
[-C--:B------:R-:W-:Y:S02]  /*31b0*/  LEA.HI.X.SX32 R137, R137, R199.reuse, 0x1, P6 ;  /* 0x000000c789897211 */ /* 0x080fe400030f0eff */
[C---:B------:R-:W-:Y:S02]  /*31c0*/  IADD3 R140, P6, PT, R144.reuse, R198, RZ ;  /* 0x000000c6908c7210 */ /* 0x040fe40007fde0ff */
[----:B------:R-:W-:Y:S01]  /*31d0*/  ISETP.GE.AND P3, PT, R37, RZ, PT ;  /* 0x000000ff2500720c */ /* 0x000fe20003f66270 */
[----:B------:R-:W5:Y:S01]  /*31e0*/  @P1 LDG.E.U8 R202, desc[UR26][R134.64] ;  /* 0x0000001a86ca1981 */ /* 0x000f62000c1e1100 */
[----:B------:R-:W-:Y:S01]  /*31f0*/  PLOP3.LUT P1, PT, PT, PT, UP1, 0x80, 0x8 ;  /* 0x000000000008781c */ /* 0x000fe20003f2f018 */
[----:B------:R-:W-:Y:S01]  /*3200*/  @!P2 IMAD.MOV R173, RZ, RZ, -R173 ;  /* 0x000000ffffada224 */ /* 0x000fe200078e0aad */
[----:B------:R-:W-:-:S02]  /*3210*/  LEA.HI.X.SX32 R141, R144, R199, 0x1, P6 ;  /* 0x000000c7908d7211 */ /* 0x000fc400030f0eff */
[----:B------:R-:W-:Y:S02]  /*3220*/  SEL R149, R168, R149, !P5 ;  /* 0x00000095a8957207 */ /* 0x000fe40006800000 */
[-C--:B------:R-:W-:Y:S02]  /*3230*/  IADD3 R144, P2, PT, R145, R154.reuse, RZ ;  /* 0x0000009a91907210 */ /* 0x080fe40007f5e0ff */
[----:B------:R-:W-:Y:S01]  /*3240*/  ISETP.LT.AND P1, PT, R11, UR29, P1 ;  /* 0x0000001d0b007c0c */ /* 0x000fe20008f21270 */
[----:B------:R-:W-:Y:S01]  /*3250*/  IMAD R149, R149, UR8, RZ ;  /* 0x0000000895957c24 */ /* 0x000fe2000f8e02ff */
[----:B------:R-:W-:Y:S02]  /*3260*/  LEA.HI.X.SX32 R145, R145, R155, 0x1, P2 ;  /* 0x0000009b91917211 */ /* 0x000fe400010f0eff */
[----:B------:R-:W-:Y:S01]  /*3270*/  IADD3 R150, P2, PT, R151, R154, RZ ;  /* 0x0000009a97967210 */ /* 0x000fe20007f5e0ff */
[----:B------:R-:W-:Y:S01]  /*3280*/  @!P3 IMAD.MOV R175, RZ, RZ, -R175 ;  /* 0x000000ffffafb224 */ /* 0x000fe200078e0aaf */
[----:B------:R-:W-:-:S02]  /*3290*/  PRMT R223, RZ, 0x7610, R223 ;  /* 0x00007610ffdf7816 */ /* 0x000fc400000000df */
[----:B------:R-:W-:Y:S02]  /*32a0*/  IADD3 R146, P6, PT, R147, R154, RZ ;  /* 0x0000009a93927210 */ /* 0x000fe40007fde0ff */
[----:B------:R-:W-:Y:S02]  /*32b0*/  IADD3 R148, P3, PT, R149, R198, RZ ;  /* 0x000000c695947210 */ /* 0x000fe40007f7e0ff */
[-C--:B------:R-:W-:Y:S01]  /*32c0*/  LEA.HI.X.SX32 R151, R151, R155.reuse, 0x1, P2 ;  /* 0x0000009b97977211 */ /* 0x080fe200010f0eff */
[----:B------:R-:W-:Y:S01]  /*32d0*/  IMAD R157, R13, R126, RZ ;  /* 0x0000007e0d9d7224 */ /* 0x000fe200078e02ff */
[----:B------:R-:W-:Y:S01]  /*32e0*/  ISETP.GE.AND P2, PT, R51, RZ, PT ;  /* 0x000000ff3300720c */ /* 0x000fe20003f46270 */
[----:B------:R-:W5:Y:S01]  /*32f0*/  @P1 LDG.E.U8 R223, desc[UR26][R142.64] ;  /* 0x0000001a8edf1981 */ /* 0x000f62000c1e1100 */
[----:B------:R-:W-:Y:S02]  /*3300*/  LEA.HI.X.SX32 R147, R147, R155, 0x1, P6 ;  /* 0x0000009b93937211 */ /* 0x000fe400030f0eff */
[----:B------:R-:W-:-:S02]  /*3310*/  IADD3 R152, P6, PT, R153, R154, RZ ;  /* 0x0000009a99987210 */ /* 0x000fc40007fde0ff */
[----:B------:R-:W-:Y:S02]  /*3320*/  LEA.HI.X.SX32 R149, R149, R199, 0x1, P3 ;  /* 0x000000c795957211 */ /* 0x000fe400018f0eff */
[----:B------:R-:W-:Y:S02]  /*3330*/  ISETP.GE.AND P3, PT, R55, RZ, PT ;  /* 0x000000ff3700720c */ /* 0x000fe40003f66270 */
[----:B------:R-:W-:Y:S02]  /*3340*/  ISETP.GE.AND P1, PT, R40, RZ, PT ;  /* 0x000000ff2800720c */ /* 0x000fe40003f26270 */
[----:B------:R-:W-:Y:S02]  /*3350*/  LEA.HI.X.SX32 R153, R153, R155, 0x1, P6 ;  /* 0x0000009b99997211 */ /* 0x000fe400030f0eff */
[----:B------:R-:W-:Y:S01]  /*3360*/  IADD3 R154, P6, PT, R157, R154, RZ ;  /* 0x0000009a9d9a7210 */ /* 0x000fe20007fde0ff */
[----:B------:R-:W-:-:S03]  /*3370*/  @!P2 IMAD.MOV R156, RZ, RZ, -R156 ;  /* 0x000000ffff9ca224 */ /* 0x000fc600078e0a9c */
[----:B------:R-:W-:Y:S01]  /*3380*/  LEA.HI.X.SX32 R155, R157, R155, 0x1, P6 ;  /* 0x0000009b9d9b7211 */ /* 0x000fe200030f0eff */
[----:B------:R-:W-:Y:S01]  /*3390*/  IMAD.MOV.U32 R157, RZ, RZ, R125 ;  /* 0x000000ffff9d7224 */ /* 0x000fe200078e007d */
[----:B------:R-:W-:-:S03]  /*33a0*/  SEL R156, R168, R156, !P5 ;  /* 0x0000009ca89c7207 */ /* 0x000fc60006800000 */
[----:B------:R-:W-:Y:S02]  /*33b0*/  @!P3 IMAD.MOV R157, RZ, RZ, -R157 ;  /* 0x000000ffff9db224 */ /* 0x000fe400078e0a9d */
[----:B------:R-:W-:Y:S01]  /*33c0*/  @!P1 IMAD.MOV R177, RZ, RZ, -R177 ;  /* 0x000000ffffb19224 */ /* 0x000fe200078e0ab1 */
[----:B------:R-:W-:Y:S02]  /*33d0*/  ISETP.GE.AND P1, PT, R41, RZ, PT ;  /* 0x000000ff2900720c */ /* 0x000fe40003f26270 */
[----:B------:R-:W-:Y:S01]  /*33e0*/  SEL R159, R168, R157, !P5 ;  /* 0x0000009da89f7207 */ /* 0x000fe20006800000 */
[----:B------:R-:W-:Y:S01]  /*33f0*/  IMAD R157, R156, UR8, RZ ;  /* 0x000000089c9d7c24 */ /* 0x000fe2000f8e02ff */
[----:B------:R-:W-:-:S04]  /*3400*/  ISETP.GE.AND P2, PT, R45, RZ, PT ;  /* 0x000000ff2d00720c */ /* 0x000fc80003f46270 */
[C---:B------:R-:W-:Y:S02]  /*3410*/  IADD3 R156, P3, PT, R157.reuse, R198, RZ ;  /* 0x000000c69d9c7210 */ /* 0x040fe40007f7e0ff */
[----:B------:R-:W-:Y:S02]  /*3420*/  ISETP.GE.AND P6, PT, R44, RZ, PT ;  /* 0x000000ff2c00720c */ /* 0x000fe40003fc6270 */
[----:B------:R-:W-:Y:S01]  /*3430*/  LEA.HI.X.SX32 R157, R157, R199, 0x1, P3 ;  /* 0x000000c79d9d7211 */ /* 0x000fe200018f0eff */
[----:B------:R-:W-:Y:S01]  /*3440*/  @!P1 IMAD.MOV R179, RZ, RZ, -R179 ;  /* 0x000000ffffb39224 */ /* 0x000fe200078e0ab3 */
[----:B------:R-:W-:Y:S02]  /*3450*/  PLOP3.LUT P1, PT, PT, PT, UP1, 0x80, 0x8 ;  /* 0x000000000008781c */ /* 0x000fe40003f2f018 */
[----:B------:R-:W-:Y:S02]  /*3460*/  ISETP.GE.AND P3, PT, R60, RZ, PT ;  /* 0x000000ff3c00720c */ /* 0x000fe40003f66270 */
[----:B------:R-:W-:Y:S01]  /*3470*/  ISETP.LT.AND P1, PT, R13, UR29, P1 ;  /* 0x0000001d0d007c0c */ /* 0x000fe20008f21270 */
[----:B------:R-:W-:Y:S01]  /*3480*/  IMAD R159, R159, UR8, RZ ;  /* 0x000000089f9f7c24 */ /* 0x000fe2000f8e02ff */
[----:B------:R-:W-:Y:S01]  /*3490*/  PRMT R221, RZ, 0x7610, R221 ;  /* 0x00007610ffdd7816 */ /* 0x000fe200000000dd */
[----:B------:R-:W-:Y:S01]  /*34a0*/  @!P2 IMAD.MOV R183, RZ, RZ, -R183 ;  /* 0x000000ffffb7a224 */ /* 0x000fe200078e0ab7 */
[----:B------:R-:W-:Y:S01]  /*34b0*/  LOP3.LUT R125, R5, 0x6, RZ, 0xfc, !PT ;  /* 0x00000006057d7812 */ /* 0x000fe200078efcff */
[----:B------:R-:W-:Y:S01]  /*34c0*/  @!P6 IMAD.MOV R181, RZ, RZ, -R181 ;  /* 0x000000ffffb5e224 */ /* 0x000fe200078e0ab5 */
[----:B------:R-:W-:-:S02]  /*34d0*/  PLOP3.LUT P2, PT, PT, PT, UP1, 0x80, 0x8 ;  /* 0x000000000008781c */ /* 0x000fc40003f4f018 */
[----:B------:R-:W-:-:S03]  /*34e0*/  IADD3 R158, P6, PT, R159, R198, RZ ;  /* 0x000000c69f9e7210 */ /* 0x000fc60007fde0ff */
[----:B------:R-:W-:Y:S01]  /*34f0*/  @!P3 IMAD.MOV R174, RZ, RZ, -R174 ;  /* 0x000000ffffaeb224 */ /* 0x000fe200078e0aae */
[----:B------:R-:W-:Y:S01]  /*3500*/  ISETP.GE.AND P3, PT, R49, RZ, PT ;  /* 0x000000ff3100720c */ /* 0x000fe20003f66270 */
[----:B------:R-:W5:Y:S01]  /*3510*/  @P1 LDG.E.U8 R221, desc[UR26][R154.64] ;  /* 0x0000001a9add1981 */ /* 0x000f62000c1e1100 */
[----:B------:R-:W-:Y:S02]  /*3520*/  ISETP.LT.AND P2, PT, R125, UR29, P2 ;  /* 0x0000001d7d007c0c */ /* 0x000fe40009741270 */
[----:B------:R-:W-:Y:S02]  /*3530*/  LEA.HI.X.SX32 R159, R159, R199, 0x1, P6 ;  /* 0x000000c79f9f7211 */ /* 0x000fe400030f0eff */
[----:B------:R-:W-:Y:S02]  /*3540*/  ISETP.GE.AND P1, PT, R52, RZ, PT ;  /* 0x000000ff3400720c */ /* 0x000fe40003f26270 */
[----:B------:R-:W-:Y:S01]  /*3550*/  ISETP.GE.AND P6, PT, R48, RZ, PT ;  /* 0x000000ff3000720c */ /* 0x000fe20003fc6270 */
[----:B------:R-:W-:Y:S01]  /*3560*/  IMAD.MOV.U32 R185, RZ, RZ, R163 ;  /* 0x000000ffffb97224 */ /* 0x000fe200078e00a3 */
[----:B------:R-:W-:Y:S01]  /*3570*/  SEL R163, R168, R174, !P5 ;  /* 0x000000aea8a37207 */ /* 0x000fe20006800000 */
[----:B------:R-:W-:Y:S01]  /*3580*/  IMAD.MOV.U32 R187, RZ, RZ, R162 ;  /* 0x000000ffffbb7224 */ /* 0x000fe200078e00a2 */
[----:B------:R-:W-:Y:S01]  /*3590*/  PRMT R219, RZ, 0x7610, R219 ;  /* 0x00007610ffdb7816 */ /* 0x000fe200000000db */
[----:B------:R-:W-:Y:S01]  /*35a0*/  IMAD.MOV.U32 R189, RZ, RZ, R160 ;  /* 0x000000ffffbd7224 */ /* 0x000fe200078e00a0 */
[----:B------:R-:W-:Y:S01]  /*35b0*/  LOP3.LUT R160, R5, 0x16, RZ, 0xfc, !PT ;  /* 0x0000001605a07812 */ /* 0x000fe200078efcff */
[----:B------:R-:W-:Y:S01]  /*35c0*/  @!P3 IMAD.MOV R187, RZ, RZ, -R187 ;  /* 0x000000ffffbbb224 */ /* 0x000fe200078e0abb */
[----:B------:R-:W-:Y:S01]  /*35d0*/  PLOP3.LUT P3, PT, PT, PT, UP1, 0x80, 0x8 ;  /* 0x000000000008781c */ /* 0x000fe20003f6f018 */
[----:B------:R-:W-:Y:S01]  /*35e0*/  IMAD R163, R163, UR8, RZ ;  /* 0x00000008a3a37c24 */ /* 0x000fe2000f8e02ff */
[----:B------:R-:W5:Y:S01]  /*35f0*/  @P2 LDG.E.U8 R219, desc[UR26][R144.64] ;  /* 0x0000001a90db2981 */ /* 0x000f62000c1e1100 */
[----:B------:R-:W-:Y:S01]  /*3600*/  ISETP.GE.AND P2, PT, R53, RZ, PT ;  /* 0x000000ff3500720c */ /* 0x000fe20003f46270 */
[----:B------:R-:W-:Y:S01]  /*3610*/  @!P1 IMAD.MOV R189, RZ, RZ, -R189 ;  /* 0x000000ffffbd9224 */ /* 0x000fe200078e0abd */
[----:B------:R-:W-:Y:S01]  /*3620*/  ISETP.LT.AND P1, PT, R160, UR29, P3 ;  /* 0x0000001da0007c0c */ /* 0x000fe20009f21270 */
[----:B------:R-:W-:Y:S01]  /*3630*/  @!P6 IMAD.MOV R185, RZ, RZ, -R185 ;  /* 0x000000ffffb9e224 */ /* 0x000fe200078e0ab9 */
[----:B------:R-:W-:-:S02]  /*3640*/  IADD3 R162, P6, PT, R163, R198, RZ ;  /* 0x000000c6a3a27210 */ /* 0x000fc40007fde0ff */
[----:B------:R-:W-:Y:S02]  /*3650*/  ISETP.GE.AND P3, PT, R64, RZ, PT ;  /* 0x000000ff4000720c */ /* 0x000fe40003f66270 */
[----:B------:R-:W-:Y:S02]  /*3660*/  LEA.HI.X.SX32 R163, R163, R199, 0x1, P6 ;  /* 0x000000c7a3a37211 */ /* 0x000fe400030f0eff */
[----:B------:R-:W-:Y:S01]  /*3670*/  ISETP.GE.AND P6, PT, R56, RZ, PT ;  /* 0x000000ff3800720c */ /* 0x000fe20003fc6270 */
[----:B------:R-:W-:Y:S01]  /*3680*/  IMAD.MOV.U32 R191, RZ, RZ, R161 ;  /* 0x000000ffffbf7224 */ /* 0x000fe200078e00a1 */
[----:B------:R-:W-:-:S03]  /*3690*/  LOP3.LUT R161, R5, 0x26, RZ, 0xfc, !PT ;  /* 0x0000002605a17812 */ /* 0x000fc600078efcff */
[----:B------:R-:W-:Y:S01]  /*36a0*/  @!P2 IMAD.MOV R191, RZ, RZ, -R191 ;  /* 0x000000ffffbfa224 */ /* 0x000fe200078e0abf */
[----:B------:R-:W-:Y:S01]  /*36b0*/  PLOP3.LUT P2, PT, PT, PT, UP1, 0x80, 0x8 ;  /* 0x000000000008781c */ /* 0x000fe20003f4f018 */
[----:B------:R-:W-:Y:S02]  /*36c0*/  IMAD.MOV.U32 R193, RZ, RZ, R164 ;  /* 0x000000ffffc17224 */ /* 0x000fe400078e00a4 */
[----:B------:R-:W-:Y:S01]  /*36d0*/  @!P3 IMAD.MOV R172, RZ, RZ, -R172 ;  /* 0x000000ffffacb224 */ /* 0x000fe200078e0aac */
[----:B------:R-:W-:Y:S02]  /*36e0*/  ISETP.GE.AND P3, PT, R57, RZ, PT ;  /* 0x000000ff3900720c */ /* 0x000fe40003f66270 */
[----:B------:R-:W-:Y:S01]  /*36f0*/  ISETP.LT.AND P2, PT, R161, UR29, P2 ;  /* 0x0000001da1007c0c */ /* 0x000fe20009741270 */
[----:B------:R-:W-:Y:S01]  /*3700*/  @!P6 IMAD.MOV R193, RZ, RZ, -R193 ;  /* 0x000000ffffc1e224 */ /* 0x000fe200078e0ac1 */
[----:B------:R-:W-:Y:S02]  /*3710*/  SEL R172, R168, R172, !P5 ;  /* 0x000000aca8ac7207 */ /* 0x000fe40006800000 */
[----:B------:R-:W-:Y:S01]  /*3720*/  ISETP.GE.AND P6, PT, R61, RZ, PT ;  /* 0x000000ff3d00720c */ /* 0x000fe20003fc6270 */
[----:B------:R-:W-:Y:S01]  /*3730*/  IMAD.MOV.U32 R195, RZ, RZ, R167 ;  /* 0x000000ffffc37224 */ /* 0x000fe200078e00a7 */
[----:B------:R-:W-:Y:S01]  /*3740*/  PRMT R250, RZ, 0x7610, R250 ;  /* 0x00007610fffa7816 */ /* 0x000fe200000000fa */
[----:B------:R-:W-:-:S02]  /*3750*/  IMAD R167, R172, UR8, RZ ;  /* 0x00000008aca77c24 */ /* 0x000fc4000f8e02ff */
[----:B------:R-:W-:Y:S02]  /*3760*/  IMAD.MOV.U32 R197, RZ, RZ, R166 ;  /* 0x000000ffffc57224 */ /* 0x000fe400078e00a6 */
[----:B------:R-:W-:Y:S01]  /*3770*/  @!P3 IMAD.MOV R195, RZ, RZ, -R195 ;  /* 0x000000ffffc3b224 */ /* 0x000fe200078e0ac3 */
[C---:B------:R-:W-:Y:S01]  /*3780*/  IADD3 R166, P3, PT, R167.reuse, R198, RZ ;  /* 0x000000c6a7a67210 */ /* 0x040fe20007f7e0ff */
[----:B------:R-:W5:Y:S01]  /*3790*/  @P2 LDG.E.U8 R250, desc[UR26][R150.64] ;  /* 0x0000001a96fa2981 */ /* 0x000f62000c1e1100 */
[----:B------:R-:W-:Y:S02]  /*37a0*/  ISETP.GE.AND P2, PT, R62, RZ, PT ;  /* 0x000000ff3e00720c */ /* 0x000fe40003f46270 */
[----:B------:R-:W-:Y:S01]  /*37b0*/  PRMT R252, RZ, 0x7610, R252 ;  /* 0x00007610fffc7816 */ /* 0x000fe200000000fc */
[----:B------:R-:W-:Y:S01]  /*37c0*/  @!P6 IMAD.MOV R197, RZ, RZ, -R197 ;  /* 0x000000ffffc5e224 */ /* 0x000fe200078e0ac5 */
[----:B------:R-:W-:Y:S02]  /*37d0*/  LEA.HI.X.SX32 R167, R167, R199, 0x1, P3 ;  /* 0x000000c7a7a77211 */ /* 0x000fe400018f0eff */
[----:B------:R-:W-:-:S02]  /*37e0*/  ISETP.GE.AND P3, PT, R65, RZ, PT ;  /* 0x000000ff4100720c */ /* 0x000fc40003f66270 */
[----:B------:R-:W-:Y:S01]  /*37f0*/  ISETP.GE.AND P6, PT, R66, RZ, PT ;  /* 0x000000ff4200720c */ /* 0x000fe20003fc6270 */
[----:B------:R-:W5:Y:S01]  /*3800*/  @P1 LDG.E.U8 R252, desc[UR26][R146.64] ;  /* 0x0000001a92fc1981 */ /* 0x000f62000c1e1100 */
[----:B------:R-:W-:Y:S02]  /*3810*/  LOP3.LUT R164, R5, 0x36, RZ, 0xfc, !PT ;  /* 0x0000003605a47812 */ /* 0x000fe400078efcff */
[----:B------:R-:W-:Y:S01]  /*3820*/  PLOP3.LUT P1, PT, PT, PT, UP1, 0x80, 0x8 ;  /* 0x000000000008781c */ /* 0x000fe20003f2f018 */
[----:B------:R-:W-:Y:S01]  /*3830*/  @!P2 IMAD.MOV R169, RZ, RZ, -R169 ;  /* 0x000000ffffa9a224 */ /* 0x000fe200078e0aa9 */
[----:B------:R-:W-:Y:S02]  /*3840*/  SEL R173, R168, R173, !P5 ;  /* 0x000000ada8ad7207 */ /* 0x000fe40006800000 */
[----:B------:R-:W-:Y:S02]  /*3850*/  ISETP.LT.AND P1, PT, R164, UR29, P1 ;  /* 0x0000001da4007c0c */ /* 0x000fe40008f21270 */
[C---:B------:R-:W-:Y:S01]  /*3860*/  SEL R177, R168.reuse, R177, !P5 ;  /* 0x000000b1a8b17207 */ /* 0x040fe20006800000 */
[----:B------:R-:W-:Y:S01]  /*3870*/  @!P3 IMAD.MOV R170, RZ, RZ, -R170 ;  /* 0x000000ffffaab224 */ /* 0x000fe200078e0aaa */
[C---:B------:R-:W-:Y:S01]  /*3880*/  SEL R181, R168.reuse, R181, !P5 ;  /* 0x000000b5a8b57207 */ /* 0x040fe20006800000 */
[----:B------:R-:W-:Y:S01]  /*3890*/  @!P6 IMAD.MOV R171, RZ, RZ, -R171 ;  /* 0x000000ffffabe224 */ /* 0x000fe200078e0aab */
[----:B------:R-:W-:-:S02]  /*38a0*/  SEL R175, R168, R175, !P5 ;  /* 0x000000afa8af7207 */ /* 0x000fc40006800000 */
[C---:B------:R-:W-:Y:S02]  /*38b0*/  SEL R185, R168.reuse, R185, !P5 ;  /* 0x000000b9a8b97207 */ /* 0x040fe40006800000 */
[C---:B------:R-:W-:Y:S02]  /*38c0*/  SEL R189, R168.reuse, R189, !P5 ;  /* 0x000000bda8bd7207 */ /* 0x040fe40006800000 */
[C---:B------:R-:W-:Y:S01]  /*38d0*/  SEL R174, R168.reuse, R169, !P5 ;  /* 0x000000a9a8ae7207 */ /* 0x040fe20006800000 */
[----:B------:R-:W-:Y:S01]  /*38e0*/  IMAD R169, R173, UR8, RZ ;  /* 0x00000008ada97c24 */ /* 0x000fe2000f8e02ff */
[C---:B------:R-:W-:Y:S01]  /*38f0*/  SEL R193, R168.reuse, R193, !P5 ;  /* 0x000000c1a8c17207 */ /* 0x040fe20006800000 */
[----:B------:R-:W-:Y:S01]  /*3900*/  IMAD R173, R177, UR8, RZ ;  /* 0x00000008b1ad7c24 */ /* 0x000fe2000f8e02ff */
[----:B------:R-:W-:Y:S01]  /*3910*/  PRMT R248, RZ, 0x7610, R248 ;  /* 0x00007610fff87816 */ /* 0x000fe200000000f8 */
[----:B------:R-:W-:Y:S01]  /*3920*/  IMAD R177, R181, UR8, RZ ;  /* 0x00000008b5b17c24 */ /* 0x000fe2000f8e02ff */
[C---:B------:R-:W-:Y:S01]  /*3930*/  SEL R197, R168.reuse, R197, !P5 ;  /* 0x000000c5a8c57207 */ /* 0x040fe20006800000 */
[----:B------:R-:W-:Y:S01]  /*3940*/  IMAD R181, R185, UR8, RZ ;  /* 0x00000008b9b57c24 */ /* 0x000fe2000f8e02ff */
[----:B------:R-:W-:-:S02]  /*3950*/  SEL R170, R168, R170, !P5 ;  /* 0x000000aaa8aa7207 */ /* 0x000fc40006800000 */
[C---:B------:R-:W-:Y:S01]  /*3960*/  SEL R211, R168.reuse, R171, !P5 ;  /* 0x000000aba8d37207 */ /* 0x040fe20006800000 */
[----:B------:R-:W-:Y:S01]  /*3970*/  IMAD R171, R175, UR8, RZ ;  /* 0x00000008afab7c24 */ /* 0x000fe2000f8e02ff */
[C---:B------:R-:W-:Y:S01]  /*3980*/  SEL R179, R168.reuse, R179, !P5 ;  /* 0x000000b3a8b37207 */ /* 0x040fe20006800000 */
[----:B------:R-:W-:Y:S01]  /*3990*/  IMAD R185, R189, UR8, RZ ;  /* 0x00000008bdb97c24 */ /* 0x000fe2000f8e02ff */
[C---:B------:R-:W-:Y:S01]  /*39a0*/  SEL R183, R168.reuse, R183, !P5 ;  /* 0x000000b7a8b77207 */ /* 0x040fe20006800000 */
[----:B------:R-:W-:Y:S01]  /*39b0*/  IMAD R189, R193, UR8, RZ ;  /* 0x00000008c1bd7c24 */ /* 0x000fe2000f8e02ff */
[C---:B------:R-:W-:Y:S01]  /*39c0*/  SEL R187, R168.reuse, R187, !P5 ;  /* 0x000000bba8bb7207 */ /* 0x040fe20006800000 */
[----:B------:R-:W-:Y:S01]  /*39d0*/  IMAD R193, R197, UR8, RZ ;  /* 0x00000008c5c17c24 */ /* 0x000fe2000f8e02ff */
[C---:B------:R-:W-:Y:S01]  /*39e0*/  SEL R191, R168.reuse, R191, !P5 ;  /* 0x000000bfa8bf7207 */ /* 0x040fe20006800000 */
[----:B------:R-:W5:Y:S01]  /*39f0*/  @P1 LDG.E.U8 R248, desc[UR26][R152.64] ;  /* 0x0000001a98f81981 */ /* 0x000f62000c1e1100 */
[----:B------:R-:W-:Y:S01]  /*3a00*/  SEL R172, R168, R195, !P5 ;  /* 0x000000c3a8ac7207 */ /* 0x000fe20006800000 */
[----:B------:R-:W-:Y:S01]  /*3a10*/  IMAD R197, R170, UR8, RZ ;  /* 0x00000008aac57c24 */ /* 0x000fe2000f8e02ff */
[-C--:B------:R-:W-:Y:S01]  /*3a20*/  IADD3 R168, P1, PT, R169, R198.reuse, RZ ;  /* 0x000000c6a9a87210 */ /* 0x080fe20007f3e0ff */
[----:B------:R-:W-:Y:S01]  /*3a30*/  IMAD R175, R179, UR8, RZ ;  /* 0x00000008b3af7c24 */ /* 0x000fe2000f8e02ff */
[----:B------:R-:W-:Y:S01]  /*3a40*/  IADD3 R170, P2, PT, R171, R198, RZ ;  /* 0x000000c6abaa7210 */ /* 0x000fe20007f5e0ff */
[----:B------:R-:W-:-:S02]  /*3a50*/  IMAD R179, R183, UR8, RZ ;  /* 0x00000008b7b37c24 */ /* 0x000fc4000f8e02ff */
[----:B------:R-:W-:Y:S01]  /*3a60*/  IMAD R183, R187, UR8, RZ ;  /* 0x00000008bbb77c24 */ /* 0x000fe2000f8e02ff */
[-C--:B------:R-:W-:Y:S01]  /*3a70*/  LEA.HI.X.SX32 R169, R169, R199.reuse, 0x1, P1 ;  /* 0x000000c7a9a97211 */ /* 0x080fe200008f0eff */
[----:B------:R-:W-:Y:S01]  /*3a80*/  IMAD R187, R191, UR8, RZ ;  /* 0x00000008bfbb7c24 */ /* 0x000fe2000f8e02ff */
[----:B------:R-:W-:Y:S01]  /*3a90*/  LEA.HI.X.SX32 R171, R171, R199, 0x1, P2 ;  /* 0x000000c7abab7211 */ /* 0x000fe200010f0eff */
[----:B------:R-:W-:Y:S01]  /*3aa0*/  IMAD R195, R174, UR8, RZ ;  /* 0x00000008aec37c24 */ /* 0x000fe2000f8e02ff */
[-C--:B------:R-:W-:Y:S01]  /*3ab0*/  IADD3 R174, P2, PT, R175, R198.reuse, RZ ;  /* 0x000000c6afae7210 */ /* 0x080fe20007f5e0ff */
[----:B------:R-:W-:Y:S01]  /*3ac0*/  IMAD R191, R172, UR8, RZ ;  /* 0x00000008acbf7c24 */ /* 0x000fe2000f8e02ff */
[-C--:B------:R-:W-:Y:S02]  /*3ad0*/  IADD3 R172, P1, PT, R173, R198.reuse, RZ ;  /* 0x000000c6adac7210 */ /* 0x080fe40007f3e0ff */
[----:B------:R-:W-:Y:S01]  /*3ae0*/  IADD3 R176, P3, PT, R177, R198, RZ ;  /* 0x000000c6b1b07210 */ /* 0x000fe20007f7e0ff */
[----:B0-----:R-:W-:-:S04]  /*3af0*/  @!UP2 UIADD3 UR4, UPT, UPT, -UR6, 0x100000, URZ ;  /* 0x001000000604a890 */ /* 0x001fc8000fffe1ff */
[----:B------:R-:W-:Y:S02]  /*3b00*/  @!UP2 USHF.L.U32 UR5, UR4, 0xb, URZ ;  /* 0x0000000b0405a899 */ /* 0x000fe400080006ff */
[----:B------:R-:W-:Y:S01]  /*3b10*/  @!UP2 USHF.L.U32 UR4, UR4, 0x1, URZ ;  /* 0x000000010404a899 */ /* 0x000fe200080006ff */
[-C--:B------:R-:W-:Y:S02]  /*3b20*/  LEA.HI.X.SX32 R173, R173, R199.reuse, 0x1, P1 ;  /* 0x000000c7adad7211 */ /* 0x080fe400008f0eff */
[-C--:B------:R-:W-:Y:S02]  /*3b30*/  LEA.HI.X.SX32 R175, R175, R199.reuse, 0x1, P2 ;  /* 0x000000c7afaf7211 */ /* 0x080fe400010f0eff */
[----:B------:R-:W-:Y:S02]  /*3b40*/  LEA.HI.X.SX32 R177, R177, R199, 0x1, P3 ;  /* 0x000000c7b1b17211 */ /* 0x000fe400018f0eff */
[-C--:B------:R-:W-:Y:S02]  /*3b50*/  IADD3 R178, P1, PT, R179, R198.reuse, RZ ;  /* 0x000000c6b3b27210 */ /* 0x080fe40007f3e0ff */
[----:B------:R-:W-:-:S02]  /*3b60*/  IADD3 R180, P2, PT, R181, R198, RZ ;  /* 0x000000c6b5b47210 */ /* 0x000fc40007f5e0ff */
[-C--:B------:R-:W-:Y:S01]  /*3b70*/  IADD3 R182, P3, PT, R183, R198.reuse, RZ ;  /* 0x000000c6b7b67210 */ /* 0x080fe20007f7e0ff */
[----:B------:R-:W-:Y:S01]  /*3b80*/  VOTEU.ALL UP1, P4 ;  /* 0x0000000000ff7886 */ /* 0x000fe20002020000 */
[-C--:B------:R-:W-:Y:S02]  /*3b90*/  LEA.HI.X.SX32 R179, R179, R199.reuse, 0x1, P1 ;  /* 0x000000c7b3b37211 */ /* 0x080fe400008f0eff */
[-C--:B------:R-:W-:Y:S02]  /*3ba0*/  LEA.HI.X.SX32 R181, R181, R199.reuse, 0x1, P2 ;  /* 0x000000c7b5b57211 */ /* 0x080fe400010f0eff */
[----:B------:R-:W-:Y:S01]  /*3bb0*/  LEA.HI.X.SX32 R183, R183, R199, 0x1, P3 ;  /* 0x000000c7b7b77211 */ /* 0x000fe200018f0eff */
[----:B------:R-:W-:Y:S01]  /*3bc0*/  IMAD R211, R211, UR8, RZ ;  /* 0x00000008d3d37c24 */ /* 0x000fe2000f8e02ff */
[-C--:B------:R-:W-:Y:S01]  /*3bd0*/  IADD3 R184, P1, PT, R185, R198.reuse, RZ ;  /* 0x000000c6b9b87210 */ /* 0x080fe20007f3e0ff */
[----:B------:R0:W1:Y:S01]  /*3be0*/  @!UP1 SYNCS.EXCH.64 URZ, [UR13+0x4008], UR4 ;  /* 0x004008040dff95b2 */ /* 0x0000620008000100 */
[----:B------:R-:W-:-:S02]  /*3bf0*/  IADD3 R186, P2, PT, R187, R198, RZ ;  /* 0x000000c6bbba7210 */ /* 0x000fc40007f5e0ff */
[-C--:B------:R-:W-:Y:S01]  /*3c00*/  IADD3 R188, P3, PT, R189, R198.reuse, RZ ;  /* 0x000000c6bdbc7210 */ /* 0x080fe20007f7e0ff */
[----:B--2---:R2:W-:Y:S01]  /*3c10*/  STS.U8 [R67+UR13+0x800], R165 ;  /* 0x000800a543007988 */ /* 0x0045e2000800000d */
[-C--:B------:R-:W-:Y:S02]  /*3c20*/  LEA.HI.X.SX32 R185, R185, R199.reuse, 0x1, P1 ;  /* 0x000000c7b9b97211 */ /* 0x080fe400008f0eff */
[-C--:B------:R-:W-:Y:S02]  /*3c30*/  LEA.HI.X.SX32 R187, R187, R199.reuse, 0x1, P2 ;  /* 0x000000c7bbbb7211 */ /* 0x080fe400010f0eff */
[----:B------:R-:W-:Y:S02]  /*3c40*/  LEA.HI.X.SX32 R189, R189, R199, 0x1, P3 ;  /* 0x000000c7bdbd7211 */ /* 0x000fe400018f0eff */
[-C--:B------:R-:W-:Y:S02]  /*3c50*/  IADD3 R190, P1, PT, R191, R198.reuse, RZ ;  /* 0x000000c6bfbe7210 */ /* 0x080fe40007f3e0ff */
[----:B------:R-:W-:-:S02]  /*3c60*/  IADD3 R192, P2, PT, R193, R198, RZ ;  /* 0x000000c6c1c07210 */ /* 0x000fc40007f5e0ff */
[-C--:B------:R-:W-:Y:S02]  /*3c70*/  IADD3 R194, P3, PT, R195, R198.reuse, RZ ;  /* 0x000000c6c3c27210 */ /* 0x080fe40007f7e0ff */
[-C--:B------:R-:W-:Y:S02]  /*3c80*/  IADD3 R196, P5, PT, R197, R198.reuse, RZ ;  /* 0x000000c6c5c47210 */ /* 0x080fe40007fbe0ff */
[----:B------:R-:W-:Y:S02]  /*3c90*/  IADD3 R198, P6, PT, R211, R198, RZ ;  /* 0x000000c6d3c67210 */ /* 0x000fe40007fde0ff */
[----:B--2---:R-:W-:Y:S01]  /*3ca0*/  LOP3.LUT R165, R67, 0x10, RZ, 0x3c, !PT ;  /* 0x0000001043a57812 */ /* 0x004fe200078e3cff */
[----:B----4-:R2:W-:Y:S01]  /*3cb0*/  STS.U8 [R67+UR13], R209 ;  /* 0x000000d143007988 */ /* 0x0105e2000800000d */
[----:B------:R-:W-:Y:S02]  /*3cc0*/  PRMT R244, RZ, 0x7610, R244 ;  /* 0x00007610fff47816 */ /* 0x000fe400000000f4 */
[----:B------:R-:W-:Y:S01]  /*3cd0*/  PRMT R242, RZ, 0x7610, R242 ;  /* 0x00007610fff27816 */ /* 0x000fe200000000f2 */
[----:B---3--:R3:W-:Y:S01]  /*3ce0*/  STS.U8 [R67+UR13+0x200], R207 ;  /* 0x000200cf43007988 */ /* 0x0087e2000800000d */
[----:B------:R-:W-:-:S02]  /*3cf0*/  PRMT R240, RZ, 0x7610, R240 ;  /* 0x00007610fff07816 */ /* 0x000fc400000000f0 */
[----:B------:R-:W-:Y:S01]  /*3d00*/  PRMT R238, RZ, 0x7610, R238 ;  /* 0x00007610ffee7816 */ /* 0x000fe200000000ee */
[----:B------:R4:W-:Y:S01]  /*3d10*/  STS.U8 [R67+UR13+0x400], R205 ;  /* 0x000400cd43007988 */ /* 0x0009e2000800000d */
[----:B------:R-:W-:Y:S02]  /*3d20*/  PRMT R236, RZ, 0x7610, R236 ;  /* 0x00007610ffec7816 */ /* 0x000fe400000000ec */
[----:B------:R-:W-:Y:S01]  /*3d30*/  PRMT R234, RZ, 0x7610, R234 ;  /* 0x00007610ffea7816 */ /* 0x000fe200000000ea */
[----:B-----5:R5:W-:Y:S01]  /*3d40*/  STS.U8 [R67+UR13+0x600], R203 ;  /* 0x000600cb43007988 */ /* 0x020be2000800000d */
[----:B------:R-:W-:Y:S02]  /*3d50*/  PRMT R232, RZ, 0x7610, R232 ;  /* 0x00007610ffe87816 */ /* 0x000fe400000000e8 */
[-C--:B------:R-:W-:Y:S01]  /*3d60*/  LEA.HI.X.SX32 R191, R191, R199.reuse, 0x1, P1 ;  /* 0x000000c7bfbf7211 */ /* 0x080fe200008f0eff */
[----:B------:R0:W-:Y:S01]  /*3d70*/  STS.U8 [R67+UR13+0xa00], R214 ;  /* 0x000a00d643007988 */ /* 0x0001e2000800000d */
[----:B------:R-:W-:-:S02]  /*3d80*/  LEA.HI.X.SX32 R193, R193, R199, 0x1, P2 ;  /* 0x000000c7c1c17211 */ /* 0x000fc400010f0eff */
[-C--:B------:R-:W-:Y:S01]  /*3d90*/  LEA.HI.X.SX32 R195, R195, R199.reuse, 0x1, P3 ;  /* 0x000000c7c3c37211 */ /* 0x080fe200018f0eff */
[----:B------:R0:W-:Y:S01]  /*3da0*/  STS.U8 [R67+UR13+0xc00], R212 ;  /* 0x000c00d443007988 */ /* 0x0001e2000800000d */
[----:B------:R-:W-:Y:S02]  /*3db0*/  LEA.HI.X.SX32 R197, R197, R199, 0x1, P5 ;  /* 0x000000c7c5c57211 */ /* 0x000fe400028f0eff */
[----:B------:R-:W-:Y:S01]  /*3dc0*/  PRMT R230, RZ, 0x7610, R230 ;  /* 0x00007610ffe67816 */ /* 0x000fe200000000e6 */
[----:B------:R0:W-:Y:S01]  /*3dd0*/  STS.U8 [R67+UR13+0xe00], R210 ;  /* 0x000e00d243007988 */ /* 0x0001e2000800000d */
[----:B------:R-:W-:Y:S02]  /*3de0*/  PRMT R228, RZ, 0x7610, R228 ;  /* 0x00007610ffe47816 */ /* 0x000fe400000000e4 */
[----:B------:R-:W-:Y:S01]  /*3df0*/  PRMT R226, RZ, 0x7610, R226 ;  /* 0x00007610ffe27816 */ /* 0x000fe200000000e2 */
[----:B------:R0:W-:Y:S01]  /*3e00*/  STS.U8 [R165+UR13+0x80], R208 ;  /* 0x000080d0a5007988 */ /* 0x0001e2000800000d */
[----:B------:R-:W-:-:S02]  /*3e10*/  PRMT R224, RZ, 0x7610, R224 ;  /* 0x00007610ffe07816 */ /* 0x000fc400000000e0 */
[----:B------:R-:W-:Y:S01]  /*3e20*/  PRMT R222, RZ, 0x7610, R222 ;  /* 0x00007610ffde7816 */ /* 0x000fe200000000de */
[----:B------:R0:W-:Y:S01]  /*3e30*/  STS.U8 [R165+UR13+0x280], R206 ;  /* 0x000280cea5007988 */ /* 0x0001e2000800000d */
[----:B------:R-:W-:Y:S02]  /*3e40*/  PRMT R220, RZ, 0x7610, R220 ;  /* 0x00007610ffdc7816 */ /* 0x000fe400000000dc */
[----:B------:R-:W-:Y:S01]  /*3e50*/  PRMT R218, RZ, 0x7610, R218 ;  /* 0x00007610ffda7816 */ /* 0x000fe200000000da */
[----:B------:R0:W-:Y:S01]  /*3e60*/  STS.U8 [R165+UR13+0x480], R204 ;  /* 0x000480cca5007988 */ /* 0x0001e2000800000d */
[----:B------:R-:W-:Y:S02]  /*3e70*/  PRMT R216, RZ, 0x7610, R216 ;  /* 0x00007610ffd87816 */ /* 0x000fe400000000d8 */
[----:B------:R-:W-:Y:S01]  /*3e80*/  LEA.HI.X.SX32 R199, R211, R199, 0x1, P6 ;  /* 0x000000c7d3c77211 */ /* 0x000fe200030f0eff */
[----:B------:R0:W-:Y:S01]  /*3e90*/  STS.U8 [R165+UR13+0x680], R241 ;  /* 0x000680f1a5007988 */ /* 0x0001e2000800000d */
[----:B------:R-:W-:-:S02]  /*3ea0*/  PRMT R217, RZ, 0x7610, R217 ;  /* 0x00007610ffd97816 */ /* 0x000fc400000000d9 */
[----:B------:R-:W-:Y:S01]  /*3eb0*/  PRMT R215, RZ, 0x7610, R215 ;  /* 0x00007610ffd77816 */ /* 0x000fe200000000d7 */
[----:B------:R0:W-:Y:S01]  /*3ec0*/  STS.U8 [R165+UR13+0xa80], R247 ;  /* 0x000a80f7a5007988 */ /* 0x0001e2000800000d */
[----:B------:R-:W-:Y:S02]  /*3ed0*/  PRMT R213, RZ, 0x7610, R213 ;  /* 0x00007610ffd57816 */ /* 0x000fe400000000d5 */
[----:B------:R-:W-:Y:S01]  /*3ee0*/  PRMT R211, RZ, 0x7610, R211 ;  /* 0x00007610ffd37816 */ /* 0x000fe200000000d3 */
[----:B------:R-:W5:Y:S01]  /*3ef0*/  @P0 LDG.E.U8 R244, desc[UR26][R68.64] ;  /* 0x0000001a44f40981 */ /* 0x000f62000c1e1100 */
[----:B--2---:R-:W-:Y:S02]  /*3f00*/  PRMT R209, RZ, 0x7610, R209 ;  /* 0x00007610ffd17816 */ /* 0x004fe400000000d1 */
[----:B---3--:R-:W-:Y:S01]  /*3f10*/  PRMT R207, RZ, 0x7610, R207 ;  /* 0x00007610ffcf7816 */ /* 0x008fe200000000cf */
[----:B------:R-:W2:Y:S01]  /*3f20*/  @P0 LDG.E.U8 R242, desc[UR26][R76.64] ;  /* 0x0000001a4cf20981 */ /* 0x000ea2000c1e1100 */
[----:B----4-:R-:W-:-:S02]  /*3f30*/  PRMT R205, RZ, 0x7610, R205 ;  /* 0x00007610ffcd7816 */ /* 0x010fc400000000cd */
[----:B-----5:R-:W-:Y:S01]  /*3f40*/  PRMT R203, RZ, 0x7610, R203 ;  /* 0x00007610ffcb7816 */ /* 0x020fe200000000cb */
[----:B------:R-:W3:Y:S01]  /*3f50*/  @P0 LDG.E.U8 R240, desc[UR26][R84.64] ;  /* 0x0000001a54f00981 */ /* 0x000ee2000c1e1100 */
[----:B0-----:R-:W-:Y:S02]  /*3f60*/  PRMT R214, RZ, 0x7610, R214 ;  /* 0x00007610ffd67816 */ /* 0x001fe400000000d6 */
[----:B------:R-:W-:Y:S01]  /*3f70*/  PRMT R212, RZ, 0x7610, R212 ;  /* 0x00007610ffd47816 */ /* 0x000fe200000000d4 */
[----:B------:R-:W4:Y:S01]  /*3f80*/  @P0 LDG.E.U8 R238, desc[UR26][R92.64] ;  /* 0x0000001a5cee0981 */ /* 0x000f22000c1e1100 */
[----:B------:R-:W-:Y:S02]  /*3f90*/  PRMT R210, RZ, 0x7610, R210 ;  /* 0x00007610ffd27816 */ /* 0x000fe400000000d2 */
[----:B------:R-:W-:Y:S01]  /*3fa0*/  PRMT R208, RZ, 0x7610, R208 ;  /* 0x00007610ffd07816 */ /* 0x000fe200000000d0 */
[----:B------:R-:W5:Y:S01]  /*3fb0*/  @P0 LDG.E.U8 R236, desc[UR26][R100.64] ;  /* 0x0000001a64ec0981 */ /* 0x000f62000c1e1100 */
[----:B------:R-:W-:-:S02]  /*3fc0*/  PRMT R206, RZ, 0x7610, R206 ;  /* 0x00007610ffce7816 */ /* 0x000fc400000000ce */
[----:B------:R-:W-:Y:S01]  /*3fd0*/  PRMT R204, RZ, 0x7610, R204 ;  /* 0x00007610ffcc7816 */ /* 0x000fe200000000cc */
[----:B------:R-:W5:Y:S01]  /*3fe0*/  @P0 LDG.E.U8 R234, desc[UR26][R106.64] ;  /* 0x0000001a6aea0981 */ /* 0x000f62000c1e1100 */
[----:B------:R-:W-:Y:S02]  /*3ff0*/  PRMT R241, RZ, 0x7610, R241 ;  /* 0x00007610fff17816 */ /* 0x000fe400000000f1 */
[----:B------:R-:W-:Y:S01]  /*4000*/  PRMT R247, RZ, 0x7610, R247 ;  /* 0x00007610fff77816 */ /* 0x000fe200000000f7 */
[----:B------:R-:W5:Y:S04]  /*4010*/  @P0 LDG.E.U8 R232, desc[UR26][R118.64] ;  /* 0x0000001a76e80981 */ /* 0x000f68000c1e1100 */
        /* <DEDUP_REMOVED lines=24> */
[----:B------:R0:W-:Y:S04]  /*41a0*/  STS.U8 [R165+UR13+0x880], R200 ;  /* 0x000880c8a5007988 */ /* 0x0001e8000800000d */
[----:B------:R-:W-:Y:S01]  /*41b0*/  STS.U8 [R165+UR13+0xc80], R245 ;  /* 0x000c80f5a5007988 */ /* 0x000fe2000800000d */
[----:B0-----:R-:W-:-:S03]  /*41c0*/  LOP3.LUT R200, R67, 0x20, RZ, 0x3c, !PT ;  /* 0x0000002043c87812 */ /* 0x001fc600078e3cff */
[----:B------:R-:W-:Y:S04]  /*41d0*/  STS.U8 [R165+UR13+0xe80], R243 ;  /* 0x000e80f3a5007988 */ /* 0x000fe8000800000d */
[----:B------:R0:W-:Y:S04]  /*41e0*/  STS.U8 [R200+UR13+0x100], R201 ;  /* 0x000100c9c8007988 */ /* 0x0001e8000800000d */
[----:B------:R1:W-:Y:S01]  /*41f0*/  STS.U8 [R200+UR13+0x300], R227 ;  /* 0x000300e3c8007988 */ /* 0x0003e2000800000d */
[----:B0-----:R-:W-:-:S03]  /*4200*/  LOP3.LUT R201, R67, 0x30, RZ, 0x3c, !PT ;  /* 0x0000003043c97812 */ /* 0x001fc600078e3cff */
[----:B------:R0:W-:Y:S04]  /*4210*/  STS.U8 [R200+UR13+0x500], R229 ;  /* 0x000500e5c8007988 */ /* 0x0001e8000800000d */
        /* <DEDUP_REMOVED lines=13> */
[----:B------:R0:W-:Y:S01]  /*42f0*/  STS.U8 [R67+UR13+0x1000], R246 ;  /* 0x001000f643007988 */ /* 0x0001e2000800000d */
[----:B------:R-:W-:-:S04]  /*4300*/  UISETP.NE.U32.AND UP1, UPT, UR7, URZ, UPT ;  /* 0x000000ff0700728c */ /* 0x000fc8000bf25070 */
[----:B------:R-:W-:Y:S02]  /*4310*/  UISETP.LT.OR UP2, UPT, UR31, 0x40, UP1 ;  /* 0x000000401f00788c */ /* 0x000fe40008f41670 */
[----:B------:R-:W-:Y:S01]  /*4320*/  UISETP.GE.AND UP3, UPT, UR31, 0x80, UPT ;  /* 0x000000801f00788c */ /* 0x000fe2000bf66270 */
[----:B------:R0:W-:Y:S04]  /*4330*/  STS.U8 [R67+UR13+0x1200], R244 ;  /* 0x001200f443007988 */ /* 0x0001e8000800000d */
[----:B--2---:R0:W-:Y:S04]  /*4340*/  STS.U8 [R67+UR13+0x1400], R242 ;  /* 0x001400f243007988 */ /* 0x0041e8000800000d */
[----:B---3--:R0:W-:Y:S04]  /*4350*/  STS.U8 [R67+UR13+0x1600], R240 ;  /* 0x001600f043007988 */ /* 0x0081e8000800000d */
[----:B----4-:R0:W-:Y:S04]  /*4360*/  STS.U8 [R67+UR13+0x1800], R238 ;  /* 0x001800ee43007988 */ /* 0x0101e8000800000d */
[----:B-----5:R0:W-:Y:S04]  /*4370*/  STS.U8 [R67+UR13+0x1a00], R236 ;  /* 0x001a00ec43007988 */ /* 0x0201e8000800000d */
        /* <DEDUP_REMOVED lines=26> */
[----:B-1----:R1:W-:Y:S06]  /*4520*/  MEMBAR.ALL.CTA ;  /* 0x0000000000007992 */ /* 0x0023ec0000008000 */
[----:B-1----:R-:W1:Y:S02]  /*4530*/  FENCE.VIEW.ASYNC.S ;  /* 0x00000000000073c6 */ /* 0x002e640000000000 */
[----:B-1----:R-:W-:Y:S06]  /*4540*/  BAR.SYNC.DEFER_BLOCKING 0x0 ;  /* 0x0000000000007b1d */ /* 0x002fec0000010000 */
[----:B------:R-:W-:Y:S05]  /*4550*/  BRA.U UP2, `(.L_x_6) ;  /* 0x0000000102687547 */ /* 0x000fea000b800000 */
[----:B------:R-:W-:Y:S02]  /*4560*/  UIADD3 UR4, UPT, UPT, UR13, 0x1000, URZ ;  /* 0x000010000d047890 */ /* 0x000fe4000fffe0ff */
[----:B------:R-:W-:Y:S02]  /*4570*/  USHF.R.U32.HI UR6, URZ, 0x4, UR13 ;  /* 0x00000004ff067899 */ /* 0x000fe4000801160d */
[----:B------:R-:W-:Y:S02]  /*4580*/  USHF.R.U32.HI UR4, URZ, 0x4, UR4 ;  /* 0x00000004ff047899 */ /* 0x000fe40008011604 */
[----:B------:R-:W-:Y:S02]  /*4590*/  USGXT.U32 UR6, UR6, 0xe ;  /* 0x0000000e0606789a */ /* 0x000fe40008000000 */
[----:B------:R-:W-:Y:S01]  /*45a0*/  USGXT.U32 UR8, UR4, 0xe ;  /* 0x0000000e0408789a */ /* 0x000fe20008000000 */
[----:B------:R-:W-:Y:S01]  /*45b0*/  UMOV UR10, 0xffffff80 ;  /* 0xffffff80000a7882 */ /* 0x000fe20000000000 */
[----:B------:R-:W-:Y:S01]  /*45c0*/  UMOV UR11, 0x7fffbfdf ;  /* 0x7fffbfdf000b7882 */ /* 0x000fe20000000000 */
[----:B------:R-:W-:Y:S01]  /*45d0*/  UMOV UR16, 0xfffffffe ;  /* 0xfffffffe00107882 */ /* 0x000fe20000000000 */
[----:B------:R-:W-:Y:S01]  /*45e0*/  UMOV UR17, 0x7fffbfdf ;  /* 0x7fffbfdf00117882 */ /* 0x000fe20000000000 */
[----:B------:R-:W-:Y:S01]  /*45f0*/  UMOV UR7, URZ ;  /* 0x000000ff00077c82 */ /* 0x000fe20008000000 */
[----:B------:R-:W-:Y:S01]  /*4600*/  UMOV UR9, URZ ;  /* 0x000000ff00097c82 */ /* 0x000fe20008000000 */
[----:B------:R-:W-:-:S02]  /*4610*/  UIADD3.64 UR10, UPT, UPT, UR6, -UR10, URZ ;  /* 0x8000000a060a7297 */ /* 0x000fc4000fffe0ff */
[----:B------:R-:W-:Y:S01]  /*4620*/  UIADD3.64 UR16, UPT, UPT, UR8, -UR16, URZ ;  /* 0x8000001008107297 */ /* 0x000fe2000fffe0ff */
[----:B------:R-:W-:Y:S01]  /*4630*/  UMOV UR18, 0x0 ;  /* 0x0000000000127882 */ /* 0x000fe20000000000 */
[----:B------:R-:W-:Y:S01]  /*4640*/  UMOV UR19, 0x4108490 ;  /* 0x0410849000137882 */ /* 0x000fe20000000000 */
[----:B------:R-:W-:Y:S01]  /*4650*/  UMOV UR4, UR15 ;  /* 0x0000000f00047c82 */ /* 0x000fe20008000000 */
[----:B------:R-:W-:Y:S01]  /*4660*/  UMOV UR5, URZ ;  /* 0x000000ff00057c82 */ /* 0x000fe20008000000 */
[----:B------:R-:W-:Y:S01]  /*4670*/  UMOV UR7, 0x80004020 ;  /* 0x8000402000077882 */ /* 0x000fe20000000000 */
[----:B------:R-:W-:Y:S01]  /*4680*/  UMOV UR9, 0x80004020 ;  /* 0x8000402000097882 */ /* 0x000fe20000000000 */
[----:B------:R-:W-:Y:S01]  /*4690*/  UMOV UR20, 0x0 ;  /* 0x0000000000147882 */ /* 0x000fe20000000000 */
[----:B------:R-:W-:Y:S01]  /*46a0*/  UMOV UR21, 0x4108490 ;  /* 0x0410849000157882 */ /* 0x000fe20000000000 */
[----:B------:R-:W-:Y:S01]  /*46b0*/  UMOV UR4, UR4 ;  /* 0x0000000400047c82 */ /* 0x000fe20008000000 */
[----:B------:R1:W-:Y:S01]  /*46c0*/  UTCQMMA gdesc[UR6], gdesc[UR8], tmem[UR12], tmem[UR18], idesc[UR19], !UPT ;  /* 0x00ff1208060075ea */ /* 0x0003e2000f80030c */
[----:B------:R1:W-:Y:S01]  /*46d0*/  UTCQMMA gdesc[UR10], gdesc[UR16], tmem[UR12], tmem[UR20], idesc[UR21], UPT ;  /* 0x00ff14100a0075ea */ /* 0x0003e2000b80030c */
[----:B------:R1:W-:Y:S01]  /*46e0*/  UTCBAR [UR4], URZ ;  /* 0x000000ff040073e9 */ /* 0x0003e200080000ff */
[----:B------:R-:W-:Y:S01]  /*46f0*/  NOP ;  /* 0x0000000000007918 */ /* 0x000fe20000000000 */
.L_x_6:
[----:B-1----:R-:W-:Y:S01]  /*4700*/  UMOV UR4, URZ ;  /* 0x000000ff00047c82 */ /* 0x002fe20008000000 */
[----:B------:R-:W-:Y:S05]  /*4710*/  BRA.U !UP3, `(.L_x_7) ;  /* 0x000000190bd47547 */ /* 0x000fea000b800000 */
[----:B------:R-:W-:Y:S01]  /*4720*/  USHF.R.S32.HI UR4, URZ, 0x1f, UR31 ;  /* 0x0000001fff047899 */ /* 0x000fe2000801141f */
[----:B0-----:R-:W-:Y:S01]  /*4730*/  IMAD.SHL.U32 R203, R126, 0x40, RZ ;  /* 0x000000407ecb7824 */ /* 0x001fe200078e00ff */
[----:B------:R-:W-:Y:S01]  /*4740*/  UIADD3 UR5, UPT, UPT, UR13, 0x2000, URZ ;  /* 0x000020000d057890 */ /* 0x000fe2000fffe0ff */
[----:B------:R-:W-:Y:S01]  /*4750*/  IMAD.SHL.U32 R205, R127, 0x40, RZ ;  /* 0x000000407fcd7824 */ /* 0x000fe200078e00ff */
[----:B------:R-:W-:Y:S01]  /*4760*/  ULEA.HI UR4, UR4, UR31, URZ, 0x6 ;  /* 0x0000001f04047291 */ /* 0x000fe2000f8f30ff */
[----:B------:R-:W-:Y:S01]  /*4770*/  IMAD.MOV.U32 R126, RZ, RZ, RZ ;  /* 0x000000ffff7e7224 */ /* 0x000fe200078e00ff */
[----:B------:R-:W-:Y:S01]  /*4780*/  UIADD3 UR6, UPT, UPT, UR13, 0x3000, URZ ;  /* 0x000030000d067890 */ /* 0x000fe2000fffe0ff */
[----:B------:R-:W-:Y:S01]  /*4790*/  SHF.R.S32.HI R202, RZ, 0x1f, R203 ;  /* 0x0000001fffca7819 */ /* 0x000fe200000114cb */
[----:B------:R-:W-:Y:S01]  /*47a0*/  USHF.R.S32.HI UR4, URZ, 0x6, UR4 ;  /* 0x00000006ff047899 */ /* 0x000fe20008011404 */
[----:B------:R-:W-:Y:S01]  /*47b0*/  SHF.R.S32.HI R204, RZ, 0x1f, R205 ;  /* 0x0000001fffcc7819 */ /* 0x000fe200000114cd */
[----:B------:R-:W-:-:S02]  /*47c0*/  USHF.R.U32.HI UR5, URZ, 0x4, UR5 ;  /* 0x00000004ff057899 */ /* 0x000fc40008011605 */
[----:B------:R-:W-:Y:S02]  /*47d0*/  USHF.R.U32.HI UR8, URZ, 0x4, UR6 ;  /* 0x00000004ff087899 */ /* 0x000fe40008011606 */
[----:B------:R-:W-:Y:S02]  /*47e0*/  UISETP.LT.AND UP2, UPT, UR4, 0x2, UPT ;  /* 0x000000020400788c */ /* 0x000fe4000bf41270 */
[----:B------:R-:W-:Y:S02]  /*47f0*/  USGXT.U32 UR6, UR5, 0xe ;  /* 0x0000000e0506789a */ /* 0x000fe40008000000 */
[----:B------:R-:W-:Y:S02]  /*4800*/  USGXT.U32 UR8, UR8, 0xe ;  /* 0x0000000e0808789a */ /* 0x000fe40008000000 */
[----:B------:R-:W-:Y:S01]  /*4810*/  USEL UR4, UR4, 0x2, !UP2 ;  /* 0x0000000204047887 */ /* 0x000fe2000d000000 */
[----:B------:R-:W-:Y:S01]  /*4820*/  UMOV UR16, 0xffffff80 ;  /* 0xffffff8000107882 */ /* 0x000fe20000000000 */
[----:B------:R-:W-:Y:S01]  /*4830*/  UMOV UR17, 0x7fffbfdf ;  /* 0x7fffbfdf00117882 */ /* 0x000fe20000000000 */
[----:B------:R-:W-:Y:S01]  /*4840*/  UMOV UR18, 0xfffffffe ;  /* 0xfffffffe00127882 */ /* 0x000fe20000000000 */
[----:B------:R-:W-:Y:S01]  /*4850*/  UMOV UR19, 0x7fffbfdf ;  /* 0x7fffbfdf00137882 */ /* 0x000fe20000000000 */
[----:B------:R-:W-:Y:S01]  /*4860*/  UMOV UR7, URZ ;  /* 0x000000ff00077c82 */ /* 0x000fe20008000000 */
[----:B------:R-:W-:Y:S01]  /*4870*/  UMOV UR9, URZ ;  /* 0x000000ff00097c82 */ /* 0x000fe20008000000 */
[----:B------:R-:W-:-:S02]  /*4880*/  UIADD3 UR29, UPT, UPT, UR29, -0x40, URZ ;  /* 0xffffffc01d1d7890 */ /* 0x000fc4000fffe0ff */
[----:B------:R-:W-:Y:S02]  /*4890*/  UIADD3.64 UR16, UPT, UPT, UR6, -UR16, URZ ;  /* 0x8000001006107297 */ /* 0x000fe4000fffe0ff */
[----:B------:R-:W-:Y:S02]  /*48a0*/  UIADD3.64 UR18, UPT, UPT, UR8, -UR18, URZ ;  /* 0x8000001208127297 */ /* 0x000fe4000fffe0ff */
[----:B------:R-:W-:Y:S01]  /*48b0*/  UIADD3 UR28, UPT, UPT, UR4, -0x1, URZ ;  /* 0xffffffff041c7890 */ /* 0x000fe2000fffe0ff */
[----:B------:R-:W-:Y:S01]  /*48c0*/  UMOV UR30, 0x1 ;  /* 0x00000001001e7882 */ /* 0x000fe20000000000 */
[----:B------:R-:W-:-:S10]  /*48d0*/  UMOV UR5, URZ ;  /* 0x000000ff00057c82 */ /* 0x000fd40008000000 */
.L_x_10:
[C---:B------:R-:W-:Y:S01]  /*48e0*/  IADD3 R118, P2, PT, R205.reuse, R118, RZ ;  /* 0x00000076cd767210 */ /* 0x040fe20007f5e0ff */
[----:B------:R-:W-:Y:S01]  /*48f0*/  IMAD.U32 R126, R126, -0x80000000, RZ ;  /* 0x800000007e7e7824 */ /* 0x000fe200078e00ff */
[C---:B------:R-:W-:Y:S02]  /*4900*/  IADD3 R166, P1, PT, R205.reuse, R166, RZ ;  /* 0x000000a6cda67210 */ /* 0x040fe40007f3e0ff */
[C---:B------:R-:W-:Y:S01]  /*4910*/  IADD3 R198, P6, PT, R205.reuse, R198, RZ ;  /* 0x000000c6cdc67210 */ /* 0x040fe20007fde0ff */
[C---:B------:R-:W-:Y:S01]  /*4920*/  IMAD.X R119, R204.reuse, 0x1, R119, P2 ;  /* 0x00000001cc777824 */ /* 0x040fe200010e0677 */
        /* <DEDUP_REMOVED lines=22> */
[----:B------:R-:W-:Y:S01]  /*4a90*/  IADD3 R100, P5, PT, R205, R100, RZ ;  /* 0x00000064cd647210 */ /* 0x000fe20007fbe0ff */
[C---:B------:R-:W-:Y:S01]  /*4aa0*/  IMAD.X R69, R204.reuse, 0x1, R69, P2 ;  /* 0x00000001cc457824 */ /* 0x040fe200010e0645 */
[----:B------:R-:W-:Y:S01]  /*4ab0*/  IADD3 R132, P2, PT, R203, R132, RZ ;  /* 0x00000084cb847210 */ /* 0x000fe20007f5e0ff */
[C---:B------:R-:W-:Y:S01]  /*4ac0*/  IMAD.X R159, R204.reuse, 0x1, R159, P3 ;  /* 0x00000001cc9f7824 */ /* 0x040fe200018e069f */
[C---:B------:R-:W-:Y:S01]  /*4ad0*/  IADD3 R156, P1, PT, R205.reuse, R156, RZ ;  /* 0x0000009ccd9c7210 */ /* 0x040fe20007f3e0ff */
[----:B------:R-:W-:Y:S01]  /*4ae0*/  IMAD.X R101, R204, 0x1, R101, P5 ;  /* 0x00000001cc657824 */ /* 0x000fe200028e0665 */
[----:B------:R-:W-:Y:S01]  /*4af0*/  IADD3 R186, P6, PT, R205, R186, RZ ;  /* 0x000000bacdba7210 */ /* 0x000fe20007fde0ff */
[----:B------:R-:W-:Y:S01]  /*4b00*/  IMAD.X R133, R202, 0x1, R133, P2 ;  /* 0x00000001ca857824 */ /* 0x000fe200010e0685 */
        /* <DEDUP_REMOVED lines=10> */
[C---:B------:R-:W-:Y:S01]  /*4bb0*/  IADD3 R178, P1, PT, R205.reuse, R178, RZ ;  /* 0x000000b2cdb27210 */ /* 0x040fe20007f3e0ff */
[----:B------:R-:W-:Y:S01]  /*4bc0*/  IMAD.X R121, R202, 0x1, R121, P2 ;  /* 0x00000001ca797824 */ /* 0x000fe200010e0679 */
        /* <DEDUP_REMOVED lines=14> */
[----:B0-----:R-:W0:Y:S01]  /*4cb0*/  SYNCS.PHASECHK.TRANS64.TRYWAIT P2, [UR15], R126 ;  /* 0x0000007eff0075a7 */ /* 0x001e22000804110f */
        /* <DEDUP_REMOVED lines=10> */
[C---:B------:R-:W-:Y:S01]  /*4d60*/  IADD3 R98, P3, PT, R203.reuse, R98, RZ ;  /* 0x00000062cb627210 */ /* 0x040fe20007f7e0ff */
[C---:B------:R-:W-:Y:S01]  /*4d70*/  IMAD.X R131, R204.reuse, 0x1, R131, P6 ;  /* 0x00000001cc837824 */ /* 0x040fe200030e0683 */
        /* <DEDUP_REMOVED lines=54> */
[----:B------:R-:W-:Y:S01]  /*50e0*/  ISETP.GE.AND P6, PT, R5, UR29, PT ;  /* 0x0000001d05007c0c */ /* 0x000fe2000bfc6270 */
[----:B------:R-:W-:Y:S01]  /*50f0*/  IMAD.X R71, R202, 0x1, R71, P5 ;  /* 0x00000001ca477824 */ /* 0x000fe200028e0647 */
[----:B------:R-:W-:Y:S01]  /*5100*/  ISETP.GE.AND P0, PT, R8, UR29, PT ;  /* 0x0000001d08007c0c */ /* 0x000fe2000bf06270 */
[----:B------:R-:W-:Y:S01]  /*5110*/  IMAD.X R17, R202, 0x1, R17, P1 ;  /* 0x00000001ca117824 */ /* 0x000fe200008e0611 */
[----:B------:R-:W-:Y:S01]  /*5120*/  PRMT R252, RZ, 0x7610, R252 ;  /* 0x00007610fffc7816 */ /* 0x000fe200000000fc */
[----:B0-----:R-:W-:Y:S10]  /*5130*/  @!P2 BRA `(.L_x_8) ;  /* 0x0000002400e4a947 */ /* 0x001ff40003800000 */
.L_x_16:
[----:B------:R-:W-:Y:S01]  /*5140*/  @!P6 IMAD.MOV.U32 R126, RZ, RZ, R12 ;  /* 0x000000ffff7ee224 */ /* 0x000fe200078e000c */
[----:B------:R-:W-:Y:S01]  /*5150*/  ISETP.GE.AND P1, PT, R10, UR29, PT ;  /* 0x0000001d0a007c0c */ /* 0x000fe2000bf26270 */
[----:B------:R-:W-:Y:S01]  /*5160*/  @!P6 IMAD.MOV.U32 R127, RZ, RZ, R17 ;  /* 0x000000ffff7fe224 */ /* 0x000fe200078e0011 */
[----:B------:R-:W-:-:S04]  /*5170*/  PRMT R215, RZ, 0x7610, R215 ;  /* 0x00007610ffd77816 */ /* 0x000fc800000000d7 */
[----:B------:R0:W2:Y:S01]  /*5180*/  @!P6 LDG.E.U8 R252, desc[UR26][R126.64] ;  /* 0x0000001a7efce981 */ /* 0x0000a2000c1e1100 */
[----:B------:R-:W-:Y:S01]  /*5190*/  PRMT R217, RZ, 0x7610, R217 ;  /* 0x00007610ffd97816 */ /* 0x000fe200000000d9 */
[----:B0-----:R-:W-:Y:S02]  /*51a0*/  @!P0 IMAD.MOV.U32 R126, RZ, RZ, R14 ;  /* 0x000000ffff7e8224 */ /* 0x001fe400078e000e */
[----:B------:R-:W-:Y:S01]  /*51b0*/  @!P0 IMAD.MOV.U32 R127, RZ, RZ, R19 ;  /* 0x000000ffff7f8224 */ /* 0x000fe200078e0013 */
[----:B------:R-:W-:-:S04]  /*51c0*/  ISETP.GE.AND P2, PT, R20, UR29, PT ;  /* 0x0000001d14007c0c */ /* 0x000fc8000bf46270 */
[----:B------:R0:W3:Y:S01]  /*51d0*/  @!P0 LDG.E.U8 R215, desc[UR26][R126.64] ;  /* 0x0000001a7ed78981 */ /* 0x0000e2000c1e1100 */
[----:B------:R-:W-:Y:S02]  /*51e0*/  ISETP.GE.AND P0, PT, R18, UR29, PT ;  /* 0x0000001d12007c0c */ /* 0x000fe4000bf06270 */
[----:B------:R-:W-:Y:S01]  /*51f0*/  PRMT R219, RZ, 0x7610, R219 ;  /* 0x00007610ffdb7816 */ /* 0x000fe200000000db */
[----:B0-----:R-:W-:Y:S02]  /*5200*/  @!P1 IMAD.MOV.U32 R126, RZ, RZ, R16 ;  /* 0x000000ffff7e9224 */ /* 0x001fe400078e0010 */
[----:B------:R-:W-:Y:S01]  /*5210*/  @!P1 IMAD.MOV.U32 R127, RZ, RZ, R21 ;  /* 0x000000ffff7f9224 */ /* 0x000fe200078e0015 */
[----:B------:R-:W-:-:S07]  /*5220*/  PRMT R221, RZ, 0x7610, R221 ;  /* 0x00007610ffdd7816 */ /* 0x000fce00000000dd */
[----:B------:R-:W4:Y:S04]  /*5230*/  @!P0 LDG.E.U8 R219, desc[UR26][R22.64] ;  /* 0x0000001a16db8981 */ /* 0x000f28000c1e1100 */
[----:B------:R0:W5:Y:S01]  /*5240*/  @!P1 LDG.E.U8 R217, desc[UR26][R126.64] ;  /* 0x0000001a7ed99981 */ /* 0x000162000c1e1100 */
[----:B------:R-:W-:Y:S02]  /*5250*/  ISETP.GE.AND P1, PT, R25, UR29, PT ;  /* 0x0000001d19007c0c */ /* 0x000fe4000bf26270 */
[----:B------:R-:W-:Y:S02]  /*5260*/  ISETP.GE.AND P0, PT, R33, UR29, PT ;  /* 0x0000001d21007c0c */ /* 0x000fe4000bf06270 */
[----:B------:R-:W-:Y:S01]  /*5270*/  PRMT R223, RZ, 0x7610, R223 ;  /* 0x00007610ffdf7816 */ /* 0x000fe200000000df */
[----:B0-----:R-:W-:-:S02]  /*5280*/  @!P2 IMAD.MOV.U32 R126, RZ, RZ, R24 ;  /* 0x000000ffff7ea224 */ /* 0x001fc400078e0018 */
[----:B------:R-:W-:Y:S01]  /*5290*/  @!P2 IMAD.MOV.U32 R127, RZ, RZ, R27 ;  /* 0x000000ffff7fa224 */ /* 0x000fe200078e001b */
[----:B------:R-:W-:-:S04]  /*52a0*/  PRMT R229, RZ, 0x7610, R229 ;  /* 0x00007610ffe57816 */ /* 0x000fc800000000e5 */
[----:B------:R0:W5:Y:S01]  /*52b0*/  @!P2 LDG.E.U8 R221, desc[UR26][R126.64] ;  /* 0x0000001a7edda981 */ /* 0x000162000c1e1100 */
[----:B------:R-:W-:-:S03]  /*52c0*/  ISETP.GE.AND P2, PT, R28, UR29, PT ;  /* 0x0000001d1c007c0c */ /* 0x000fc6000bf46270 */
[----:B------:R-:W5:Y:S01]  /*52d0*/  @!P0 LDG.E.U8 R229, desc[UR26][R70.64] ;  /* 0x0000001a46e58981 */ /* 0x000f62000c1e1100 */
[----:B0-----:R-:W-:Y:S02]  /*52e0*/  @!P1 IMAD.MOV.U32 R126, RZ, RZ, R26 ;  /* 0x000000ffff7e9224 */ /* 0x001fe400078e001a */
[----:B------:R-:W-:Y:S01]  /*52f0*/  @!P1 IMAD.MOV.U32 R127, RZ, RZ, R29 ;  /* 0x000000ffff7f9224 */ /* 0x000fe200078e001d */
[----:B------:R-:W-:-:S04]  /*5300*/  ISETP.GE.AND P0, PT, R73, UR29, PT ;  /* 0x0000001d49007c0c */ /* 0x000fc8000bf06270 */
[----:B------:R0:W5:Y:S01]  /*5310*/  @!P1 LDG.E.U8 R223, desc[UR26][R126.64] ;  /* 0x0000001a7edf9981 */ /* 0x000162000c1e1100 */
[----:B------:R-:W-:Y:S02]  /*5320*/  ISETP.GE.AND P1, PT, R72, UR29, PT ;  /* 0x0000001d48007c0c */ /* 0x000fe4000bf26270 */
[----:B------:R-:W-:Y:S02]  /*5330*/  PRMT R225, RZ, 0x7610, R225 ;  /* 0x00007610ffe17816 */ /* 0x000fe400000000e1 */
[----:B------:R-:W-:Y:S02]  /*5340*/  PRMT R231, RZ, 0x7610, R231 ;  /* 0x00007610ffe77816 */ /* 0x000fe400000000e7 */
[----:B------:R-:W-:Y:S02]  /*5350*/  PRMT R233, RZ, 0x7610, R233 ;  /* 0x00007610ffe97816 */ /* 0x000fe400000000e9 */
[----:B------:R-:W5:Y:S01]  /*5360*/  @!P2 LDG.E.U8 R225, desc[UR26][R30.64] ;  /* 0x0000001a1ee1a981 */ /* 0x000f62000c1e1100 */
[----:B------:R-:W-:-:S03]  /*5370*/  ISETP.GE.AND P2, PT, R81, UR29, PT ;  /* 0x0000001d51007c0c */ /* 0x000fc6000bf46270 */
[----:B------:R-:W5:Y:S01]  /*5380*/  @!P0 LDG.E.U8 R233, desc[UR26][R78.64] ;  /* 0x0000001a4ee98981 */ /* 0x000f62000c1e1100 */
[----:B------:R-:W-:-:S03]  /*5390*/  ISETP.GE.AND P0, PT, R88, UR29, PT ;  /* 0x0000001d58007c0c */ /* 0x000fc6000bf06270 */
[----:B------:R-:W5:Y:S01]  /*53a0*/  @!P1 LDG.E.U8 R231, desc[UR26][R74.64] ;  /* 0x0000001a4ae79981 */ /* 0x000f62000c1e1100 */
[----:B------:R-:W-:Y:S02]  /*53b0*/  ISETP.GE.AND P1, PT, R80, UR29, PT ;  /* 0x0000001d50007c0c */ /* 0x000fe4000bf26270 */
[----:B------:R-:W-:Y:S02]  /*53c0*/  PRMT R235, RZ, 0x7610, R235 ;  /* 0x00007610ffeb7816 */ /* 0x000fe400000000eb */
[----:B------:R-:W-:Y:S02]  /*53d0*/  PRMT R237, RZ, 0x7610, R237 ;  /* 0x00007610ffed7816 */ /* 0x000fe400000000ed */
[----:B------:R-:W-:Y:S02]  /*53e0*/  PRMT R239, RZ, 0x7610, R239 ;  /* 0x00007610ffef7816 */ /* 0x000fe400000000ef */
[----:B------:R-:W-:Y:S02]  /*53f0*/  ISETP.GE.AND P3, PT, R32, UR29, PT ;  /* 0x0000001d20007c0c */ /* 0x000fe4000bf66270 */
        /* <DEDUP_REMOVED lines=8> */
[----:B0-----:R-:W-:Y:S02]  /*5480*/  PRMT R126, RZ, 0x7610, R126 ;  /* 0x00007610ff7e7816 */ /* 0x001fe4000000007e */
[----:B------:R-:W-:Y:S01]  /*5490*/  PRMT R127, RZ, 0x7610, R127 ;  /* 0x00007610ff7f7816 */ /* 0x000fe2000000007f */
[----:B------:R-:W5:Y:S04]  /*54a0*/  @!P3 LDG.E.U8 R227, desc[UR26][R34.64] ;  /* 0x0000001a22e3b981 */ /* 0x000f68000c1e1100 */
[----:B------:R-:W5:Y:S04]  /*54b0*/  @!P1 LDG.E.U8 R243, desc[UR26][R94.64] ;  /* 0x0000001a5ef39981 */ /* 0x000f68000c1e1100 */
[----:B------:R-:W5:Y:S04]  /*54c0*/  @!P2 LDG.E.U8 R126, desc[UR26][R98.64] ;  /* 0x0000001a627ea981 */ /* 0x000f68000c1e1100 */
[----:B------:R-:W5:Y:S01]  /*54d0*/  @!P0 LDG.E.U8 R127, desc[UR26][R102.64] ;  /* 0x0000001a667f8981 */ /* 0x000f62000c1e1100 */
[----:B------:R-:W-:-:S02]  /*54e0*/  ISETP.GE.AND P1, PT, R104, UR29, PT ;  /* 0x0000001d68007c0c */ /* 0x000fc4000bf26270 */
[----:B------:R-:W-:Y:S02]  /*54f0*/  PRMT R247, RZ, 0x7610, R247 ;  /* 0x00007610fff77816 */ /* 0x000fe400000000f7 */
[----:B------:R-:W-:-:S09]  /*5500*/  ISETP.GE.AND P0, PT, R105, UR29, PT ;  /* 0x0000001d69007c0c */ /* 0x000fd2000bf06270 */
[----:B------:R-:W5:Y:S01]  /*5510*/  @!P1 LDG.E.U8 R247, desc[UR26][R108.64] ;  /* 0x0000001a6cf79981 */ /* 0x000f62000c1e1100 */
[----:B------:R-:W-:Y:S02]  /*5520*/  ISETP.GE.AND P1, PT, R112, UR29, PT ;  /* 0x0000001d70007c0c */ /* 0x000fe4000bf26270 */
[----:B------:R-:W-:Y:S02]  /*5530*/  PRMT R245, RZ, 0x7610, R245 ;  /* 0x00007610fff57816 */ /* 0x000fe400000000f5 */
[----:B------:R-:W-:Y:S02]  /*5540*/  PRMT R241, RZ, 0x7610, R241 ;  /* 0x00007610fff17816 */ /* 0x000fe400000000f1 */
[----:B------:R-:W-:Y:S02]  /*5550*/  ISETP.GE.AND P2, PT, R7, UR29, PT ;  /* 0x0000001d07007c0c */ /* 0x000fe4000bf46270 */
[----:B------:R-:W5:Y:S01]  /*5560*/  @!P0 LDG.E.U8 R245, desc[UR26][R110.64] ;  /* 0x0000001a6ef58981 */ /* 0x000f62000c1e1100 */
[----:B------:R-:W-:-:S04]  /*5570*/  ISETP.GE.AND P0, PT, R9, UR29, PT ;  /* 0x0000001d09007c0c */ /* 0x000fc8000bf06270 */
        /* <DEDUP_REMOVED lines=15> */
[----:B------:R-:W-:Y:S01]  /*5670*/  PRMT R216, RZ, 0x7610, R216 ;  /* 0x00007610ffd87816 */ /* 0x000fe200000000d8 */
[----:B------:R-:W5:Y:S01]  /*5680*/  @!P3 LDG.E.U8 R210, desc[UR26][R146.64] ;  /* 0x0000001a92d2b981 */ /* 0x000f62000c1e1100 */
[----:B------:R-:W-:-:S02]  /*5690*/  ISETP.GE.AND P3, PT, R114, UR29, PT ;  /* 0x0000001d72007c0c */ /* 0x000fc4000bf66270 */
[----:B------:R-:W-:Y:S01]  /*56a0*/  ISETP.GE.AND P5, PT, R164, UR29, PT ;  /* 0x0000001da4007c0c */ /* 0x000fe2000bfa6270 */
        /* <DEDUP_REMOVED lines=11> */
[----:B------:R-:W-:-:S03]  /*5760*/  PRMT R220, RZ, 0x7610, R220 ;  /* 0x00007610ffdc7816 */ /* 0x000fc600000000dc */
[----:B------:R-:W5:Y:S04]  /*5770*/  @!P1 LDG.E.U8 R211, desc[UR26][R128.64] ;  /* 0x0000001a80d39981 */ /* 0x000f68000c1e1100 */
[----:B------:R-:W5:Y:S04]  /*5780*/  @!P5 LDG.E.U8 R218, desc[UR26][R152.64] ;  /* 0x0000001a98dad981 */ /* 0x000f68000c1e1100 */
[----:B------:R-:W5:Y:S04]  /*5790*/  @!P2 LDG.E.U8 R213, desc[UR26][R132.64] ;  /* 0x0000001a84d5a981 */ /* 0x000f68000c1e1100 */
[----:B------:R-:W5:Y:S01]  /*57a0*/  @!P0 LDG.E.U8 R220, desc[UR26][R154.64] ;  /* 0x0000001a9adc8981 */ /* 0x000f62000c1e1100 */
[----:B------:R-:W-:Y:S01]  /*57b0*/  BAR.SYNC.DEFER_BLOCKING 0x0 ;  /* 0x0000000000007b1d */ /* 0x000fe20000010000 */
[----:B------:R-:W-:-:S02]  /*57c0*/  ISETP.GE.AND P1, PT, R4, UR29, PT ;  /* 0x0000001d04007c0c */ /* 0x000fc4000bf26270 */
[----:B------:R-:W-:Y:S02]  /*57d0*/  PRMT R222, RZ, 0x7610, R222 ;  /* 0x00007610ffde7816 */ /* 0x000fe400000000de */
[----:B------:R-:W-:-:S09]  /*57e0*/  PRMT R224, RZ, 0x7610, R224 ;  /* 0x00007610ffe07816 */ /* 0x000fd200000000e0 */
[----:B------:R-:W-:Y:S02]  /*57f0*/  @!P1 IMAD.MOV.U32 R248, RZ, RZ, R6 ;  /* 0x000000fffff89224 */ /* 0x000fe400078e0006 */
[----:B------:R-:W-:Y:S01]  /*5800*/  @!P1 IMAD.MOV.U32 R249, RZ, RZ, R15 ;  /* 0x000000fffff99224 */ /* 0x000fe200078e000f */
[----:B------:R-:W-:Y:S02]  /*5810*/  PRMT R226, RZ, 0x7610, R226 ;  /* 0x00007610ffe27816 */ /* 0x000fe400000000e2 */
[----:B------:R-:W-:Y:S02]  /*5820*/  PRMT R228, RZ, 0x7610, R228 ;  /* 0x00007610ffe47816 */ /* 0x000fe400000000e4 */
[----:B------:R0:W5:Y:S01]  /*5830*/  @!P1 LDG.E.U8 R222, desc[UR26][R248.64] ;  /* 0x0000001af8de9981 */ /* 0x000162000c1e1100 */
[----:B------:R-:W-:Y:S02]  /*5840*/  PRMT R230, RZ, 0x7610, R230 ;  /* 0x00007610ffe67816 */ /* 0x000fe400000000e6 */
[----:B------:R-:W-:Y:S01]  /*5850*/  PRMT R232, RZ, 0x7610, R232 ;  /* 0x00007610ffe87816 */ /* 0x000fe200000000e8 */
[----:B------:R-:W5:Y:S01]  /*5860*/  @!P1 LDG.E.U8 R224, desc[UR26][R68.64] ;  /* 0x0000001a44e09981 */ /* 0x000f62000c1e1100 */
[----:B------:R-:W-:-:S02]  /*5870*/  PRMT R234, RZ, 0x7610, R234 ;  /* 0x00007610ffea7816 */ /* 0x000fc400000000ea */
[----:B------:R-:W-:Y:S01]  /*5880*/  PRMT R236, RZ, 0x7610, R236 ;  /* 0x00007610ffec7816 */ /* 0x000fe200000000ec */
[----:B------:R-:W5:Y:S01]  /*5890*/  @!P1 LDG.E.U8 R226, desc[UR26][R76.64] ;  /* 0x0000001a4ce29981 */ /* 0x000f62000c1e1100 */
[----:B0-----:R-:W-:Y:S02]  /*58a0*/  PRMT R249, RZ, 0x7610, R249 ;  /* 0x00007610fff97816 */ /* 0x001fe400000000f9 */
[----:B------:R-:W-:Y:S01]  /*58b0*/  PRMT R238, RZ, 0x7610, R238 ;  /* 0x00007610ffee7816 */ /* 0x000fe200000000ee */
[----:B------:R-:W5:Y:S01]  /*58c0*/  @!P1 LDG.E.U8 R228, desc[UR26][R84.64] ;  /* 0x0000001a54e49981 */ /* 0x000f62000c1e1100 */
[----:B------:R-:W-:Y:S02]  /*58d0*/  PRMT R240, RZ, 0x7610, R240 ;  /* 0x00007610fff07816 */ /* 0x000fe400000000f0 */
[----:B------:R-:W-:Y:S01]  /*58e0*/  PRMT R242, RZ, 0x7610, R242 ;  /* 0x00007610fff27816 */ /* 0x000fe200000000f2 */
[----:B------:R-:W5:Y:S01]  /*58f0*/  @!P1 LDG.E.U8 R230, desc[UR26][R92.64] ;  /* 0x0000001a5ce69981 */ /* 0x000f62000c1e1100 */
[----:B------:R-:W-:-:S02]  /*5900*/  PRMT R244, RZ, 0x7610, R244 ;  /* 0x00007610fff47816 */ /* 0x000fc400000000f4 */
[----:B------:R-:W-:Y:S01]  /*5910*/  PRMT R246, RZ, 0x7610, R246 ;  /* 0x00007610fff67816 */ /* 0x000fe200000000f6 */
[----:B------:R-:W5:Y:S01]  /*5920*/  @!P1 LDG.E.U8 R232, desc[UR26][R100.64] ;  /* 0x0000001a64e89981 */ /* 0x000f62000c1e1100 */
[----:B------:R-:W-:Y:S02]  /*5930*/  PRMT R248, RZ, 0x7610, R248 ;  /* 0x00007610fff87816 */ /* 0x000fe400000000f8 */
[----:B------:R-:W-:Y:S01]  /*5940*/  PRMT R250, RZ, 0x7610, R250 ;  /* 0x00007610fffa7816 */ /* 0x000fe200000000fa */
[----:B------:R-:W5:Y:S01]  /*5950*/  @!P1 LDG.E.U8 R234, desc[UR26][R106.64] ;  /* 0x0000001a6aea9981 */ /* 0x000f62000c1e1100 */
[----:B------:R-:W-:-:S03]  /*5960*/  PRMT R251, RZ, 0x7610, R251 ;  /* 0x00007610fffb7816 */ /* 0x000fc600000000fb */
[----:B------:R-:W5:Y:S04]  /*5970*/  @!P1 LDG.E.U8 R236, desc[UR26][R118.64] ;  /* 0x0000001a76ec9981 */ /* 0x000f68000c1e1100 */
[----:B------:R-:W5:Y:S04]  /*5980*/  @!P1 LDG.E.U8 R238, desc[UR26][R130.64] ;  /* 0x0000001a82ee9981 */ /* 0x000f68000c1e1100 */
[----:B------:R-:W5:Y:S04]  /*5990*/  @!P1 LDG.E.U8 R240, desc[UR26][R136.64] ;  /* 0x0000001a88f09981 */ /* 0x000f68000c1e1100 */
[----:B------:R-:W5:Y:S04]  /*59a0*/  @!P1 LDG.E.U8 R242, desc[UR26][R140.64] ;  /* 0x0000001a8cf29981 */ /* 0x000f68000c1e1100 */
[----:B------:R-:W5:Y:S04]  /*59b0*/  @!P1 LDG.E.U8 R244, desc[UR26][R148.64] ;  /* 0x0000001a94f49981 */ /* 0x000f68000c1e1100 */
[----:B------:R-:W5:Y:S04]  /*59c0*/  @!P1 LDG.E.U8 R246, desc[UR26][R156.64] ;  /* 0x0000001a9cf69981 */ /* 0x000f68000c1e1100 */
[----:B--2---:R0:W-:Y:S04]  /*59d0*/  STS.U8 [R67+UR13+0x2000], R252 ;  /* 0x002000fc43007988 */ /* 0x0041e8000800000d */
[----:B------:R-:W2:Y:S04]  /*59e0*/  @!P1 LDG.E.U8 R248, desc[UR26][R158.64] ;  /* 0x0000001a9ef89981 */ /* 0x000ea8000c1e1100 */
[----:B------:R-:W2:Y:S04]  /*59f0*/  @!P1 LDG.E.U8 R250, desc[UR26][R162.64] ;  /* 0x0000001aa2fa9981 */ /* 0x000ea8000c1e1100 */
[----:B---3--:R1:W-:Y:S04]  /*5a00*/  STS.U8 [R67+UR13+0x2200], R215 ;  /* 0x002200d743007988 */ /* 0x0083e8000800000d */
[----:B----4-:R-:W-:Y:S04]  /*5a10*/  STS.U8 [R67+UR13+0x2600], R219 ;  /* 0x002600db43007988 */ /* 0x010fe8000800000d */
[----:B-----5:R3:W-:Y:S04]  /*5a20*/  STS.U8 [R67+UR13+0x2400], R217 ;  /* 0x002400d943007988 */ /* 0x0207e8000800000d */
[----:B------:R4:W-:Y:S04]  /*5a30*/  STS.U8 [R67+UR13+0x2800], R221 ;  /* 0x002800dd43007988 */ /* 0x0009e8000800000d */
[----:B------:R5:W-:Y:S04]  /*5a40*/  STS.U8 [R67+UR13+0x2a00], R223 ;  /* 0x002a00df43007988 */ /* 0x000be8000800000d */
[----:B------:R5:W-:Y:S01]  /*5a50*/  STS.U8 [R67+UR13+0x2c00], R225 ;  /* 0x002c00e143007988 */ /* 0x000be2000800000d */
[----:B0-----:R-:W-:-:S02]  /*5a60*/  PRMT R252, RZ, 0x7610, R252 ;  /* 0x00007610fffc7816 */ /* 0x001fc400000000fc */
[----:B-1----:R-:W-:Y:S02]  /*5a70*/  PRMT R215, RZ, 0x7610, R215 ;  /* 0x00007610ffd77816 */ /* 0x002fe400000000d7 */
[----:B---3--:R-:W-:Y:S02]  /*5a80*/  PRMT R217, RZ, 0x7610, R217 ;  /* 0x00007610ffd97816 */ /* 0x008fe400000000d9 */
[----:B------:R-:W-:Y:S01]  /*5a90*/  PRMT R219, RZ, 0x7610, R219 ;  /* 0x00007610ffdb7816 */ /* 0x000fe200000000db */
[----:B------:R-:W3:Y:S01]  /*5aa0*/  @!P1 LDG.E.U8 R252, desc[UR26][R166.64] ;  /* 0x0000001aa6fc9981 */ /* 0x000ee2000c1e1100 */
[----:B----4-:R-:W-:Y:S02]  /*5ab0*/  PRMT R221, RZ, 0x7610, R221 ;  /* 0x00007610ffdd7816 */ /* 0x010fe400000000dd */
[----:B-----5:R-:W-:Y:S01]  /*5ac0*/  PRMT R223, RZ, 0x7610, R223 ;  /* 0x00007610ffdf7816 */ /* 0x020fe200000000df */
[----:B------:R-:W4:Y:S01]  /*5ad0*/  @!P1 LDG.E.U8 R215, desc[UR26][R168.64] ;  /* 0x0000001aa8d79981 */ /* 0x000f22000c1e1100 */
[----:B------:R-:W-:-:S03]  /*5ae0*/  PRMT R225, RZ, 0x7610, R225 ;  /* 0x00007610ffe17816 */ /* 0x000fc600000000e1 */
[----:B------:R-:W5:Y:S04]  /*5af0*/  @!P1 LDG.E.U8 R217, desc[UR26][R172.64] ;  /* 0x0000001aacd99981 */ /* 0x000f68000c1e1100 */
[----:B------:R-:W5:Y:S04]  /*5b00*/  @!P1 LDG.E.U8 R219, desc[UR26][R176.64] ;  /* 0x0000001ab0db9981 */ /* 0x000f68000c1e1100 */
[----:B------:R-:W5:Y:S04]  /*5b10*/  @!P1 LDG.E.U8 R221, desc[UR26][R180.64] ;  /* 0x0000001ab4dd9981 */ /* 0x000f68000c1e1100 */
[----:B------:R-:W5:Y:S04]  /*5b20*/  @!P1 LDG.E.U8 R223, desc[UR26][R184.64] ;  /* 0x0000001ab8df9981 */ /* 0x000f68000c1e1100 */
[----:B------:R-:W5:Y:S04]  /*5b30*/  @!P1 LDG.E.U8 R225, desc[UR26][R188.64] ;  /* 0x0000001abce19981 */ /* 0x000f68000c1e1100 */
[----:B------:R-:W-:Y:S04]  /*5b40*/  STS.U8 [R67+UR13+0x2e00], R227 ;  /* 0x002e00e343007988 */ /* 0x000fe8000800000d */
[----:B------:R-:W-:Y:S04]  /*5b50*/  STS.U8 [R165+UR13+0x2080], R229 ;  /* 0x002080e5a5007988 */ /* 0x000fe8000800000d */
[----:B------:R-:W-:Y:S04]  /*5b60*/  STS.U8 [R165+UR13+0x2280], R231 ;  /* 0x002280e7a5007988 */ /* 0x000fe8000800000d */
[----:B------:R-:W-:Y:S04]  /*5b70*/  STS.U8 [R165+UR13+0x2480], R233 ;  /* 0x002480e9a5007988 */ /* 0x000fe8000800000d */
[----:B------:R-:W-:Y:S04]  /*5b80*/  STS.U8 [R165+UR13+0x2680], R235 ;  /* 0x002680eba5007988 */ /* 0x000fe8000800000d */
[----:B------:R-:W-:Y:S04]  /*5b90*/  STS.U8 [R165+UR13+0x2880], R237 ;  /* 0x002880eda5007988 */ /* 0x000fe8000800000d */
[----:B------:R0:W-:Y:S04]  /*5ba0*/  STS.U8 [R165+UR13+0x2a80], R239 ;  /* 0x002a80efa5007988 */ /* 0x0001e8000800000d */
[----:B------:R-:W-:Y:S04]  /*5bb0*/  STS.U8 [R165+UR13+0x2c80], R243 ;  /* 0x002c80f3a5007988 */ /* 0x000fe8000800000d */
[----:B------:R1:W-:Y:S01]  /*5bc0*/  STS.U8 [R165+UR13+0x2e80], R126 ;  /* 0x002e807ea5007988 */ /* 0x0003e2000800000d */
[----:B0-----:R-:W-:-:S03]  /*5bd0*/  PRMT R239, RZ, 0x7610, R239 ;  /* 0x00007610ffef7816 */ /* 0x001fc600000000ef */
[----:B------:R0:W-:Y:S01]  /*5be0*/  STS.U8 [R200+UR13+0x2100], R127 ;  /* 0x0021007fc8007988 */ /* 0x0001e2000800000d */
[----:B-1----:R-:W-:Y:S02]  /*5bf0*/  @!P1 IMAD.MOV.U32 R126, RZ, RZ, R186 ;  /* 0x000000ffff7e9224 */ /* 0x002fe400078e00ba */
[----:B0-----:R-:W-:Y:S01]  /*5c00*/  @!P1 IMAD.MOV.U32 R127, RZ, RZ, R187 ;  /* 0x000000ffff7f9224 */ /* 0x001fe200078e00bb */
[----:B------:R-:W-:-:S04]  /*5c10*/  PRMT R243, RZ, 0x7610, R243 ;  /* 0x00007610fff37816 */ /* 0x000fc800000000f3 */
[----:B------:R0:W5:Y:S02]  /*5c20*/  @!P1 LDG.E.U8 R239, desc[UR26][R126.64] ;  /* 0x0000001a7eef9981 */ /* 0x000164000c1e1100 */
[----:B0-----:R-:W-:Y:S02]  /*5c30*/  @!P1 IMAD.MOV.U32 R126, RZ, RZ, R190 ;  /* 0x000000ffff7e9224 */ /* 0x001fe400078e00be */
[----:B------:R-:W-:-:S05]  /*5c40*/  @!P1 IMAD.MOV.U32 R127, RZ, RZ, R191 ;  /* 0x000000ffff7f9224 */ /* 0x000fca00078e00bf */
[----:B------:R0:W5:Y:S01]  /*5c50*/  @!P1 LDG.E.U8 R243, desc[UR26][R126.64] ;  /* 0x0000001a7ef39981 */ /* 0x000162000c1e1100 */
[----:B------:R-:W-:Y:S02]  /*5c60*/  PRMT R227, RZ, 0x7610, R227 ;  /* 0x00007610ffe37816 */ /* 0x000fe400000000e3 */
[----:B------:R-:W-:Y:S02]  /*5c70*/  PRMT R229, RZ, 0x7610, R229 ;  /* 0x00007610ffe57816 */ /* 0x000fe400000000e5 */
[----:B------:R-:W-:Y:S02]  /*5c80*/  PRMT R231, RZ, 0x7610, R231 ;  /* 0x00007610ffe77816 */ /* 0x000fe400000000e7 */
[----:B------:R-:W-:Y:S01]  /*5c90*/  PRMT R233, RZ, 0x7610, R233 ;  /* 0x00007610ffe97816 */ /* 0x000fe200000000e9 */
[----:B------:R-:W5:Y:S01]  /*5ca0*/  @!P1 LDG.E.U8 R227, desc[UR26][R192.64] ;  /* 0x0000001ac0e39981 */ /* 0x000f62000c1e1100 */
[----:B0-----:R-:W-:Y:S02]  /*5cb0*/  @!P1 IMAD.MOV.U32 R126, RZ, RZ, R194 ;  /* 0x000000ffff7e9224 */ /* 0x001fe400078e00c2 */
[----:B------:R-:W-:Y:S01]  /*5cc0*/  @!P1 IMAD.MOV.U32 R127, RZ, RZ, R195 ;  /* 0x000000ffff7f9224 */ /* 0x000fe200078e00c3 */
[----:B------:R-:W-:Y:S01]  /*5cd0*/  PRMT R235, RZ, 0x7610, R235 ;  /* 0x00007610ffeb7816 */ /* 0x000fe200000000eb */
[----:B------:R-:W5:Y:S01]  /*5ce0*/  @!P1 LDG.E.U8 R229, desc[UR26][R196.64] ;  /* 0x0000001ac4e59981 */ /* 0x000f62000c1e1100 */
[----:B------:R-:W-:-:S03]  /*5cf0*/  PRMT R237, RZ, 0x7610, R237 ;  /* 0x00007610ffed7816 */ /* 0x000fc600000000ed */
[----:B------:R0:W5:Y:S04]  /*5d00*/  @!P1 LDG.E.U8 R249, desc[UR26][R126.64] ;  /* 0x0000001a7ef99981 */ /* 0x000168000c1e1100 */
[----:B------:R-:W5:Y:S04]  /*5d10*/  @!P1 LDG.E.U8 R231, desc[UR26][R170.64] ;  /* 0x0000001aaae79981 */ /* 0x000f68000c1e1100 */
[----:B------:R-:W5:Y:S01]  /*5d20*/  @!P1 LDG.E.U8 R233, desc[UR26][R174.64] ;  /* 0x0000001aaee99981 */ /* 0x000f62000c1e1100 */
[----:B0-----:R-:W-:Y:S02]  /*5d30*/  @!P1 IMAD.MOV.U32 R126, RZ, RZ, R198 ;  /* 0x000000ffff7e9224 */ /* 0x001fe400078e00c6 */
[----:B------:R-:W-:Y:S01]  /*5d40*/  @!P1 IMAD.MOV.U32 R127, RZ, RZ, R199 ;  /* 0x000000ffff7f9224 */ /* 0x000fe200078e00c7 */
[----:B------:R-:W5:Y:S04]  /*5d50*/  @!P1 LDG.E.U8 R235, desc[UR26][R178.64] ;  /* 0x0000001ab2eb9981 */ /* 0x000f68000c1e1100 */
[----:B------:R-:W5:Y:S04]  /*5d60*/  @!P1 LDG.E.U8 R237, desc[UR26][R182.64] ;  /* 0x0000001ab6ed9981 */ /* 0x000f68000c1e1100 */
[----:B------:R-:W5:Y:S04]  /*5d70*/  @!P1 LDG.E.U8 R251, desc[UR26][R126.64] ;  /* 0x0000001a7efb9981 */ /* 0x000f68000c1e1100 */
        /* <DEDUP_REMOVED lines=28> */
[----:B--2---:R0:W-:Y:S04]  /*5f40*/  STS.U8 [R165+UR13+0x3a80], R248 ;  /* 0x003a80f8a5007988 */ /* 0x0041e8000800000d */
[----:B------:R0:W-:Y:S04]  /*5f50*/  STS.U8 [R165+UR13+0x3c80], R250 ;  /* 0x003c80faa5007988 */ /* 0x0001e8000800000d */
[----:B---3--:R0:W-:Y:S04]  /*5f60*/  STS.U8 [R165+UR13+0x3e80], R252 ;  /* 0x003e80fca5007988 */ /* 0x0081e8000800000d */
[----:B----4-:R0:W-:Y:S04]  /*5f70*/  STS.U8 [R200+UR13+0x3100], R215 ;  /* 0x003100d7c8007988 */ /* 0x0101e8000800000d */
[----:B-----5:R0:W-:Y:S04]  /*5f80*/  STS.U8 [R200+UR13+0x3300], R217 ;  /* 0x003300d9c8007988 */ /* 0x0201e8000800000d */
[----:B------:R0:W-:Y:S04]  /*5f90*/  STS.U8 [R200+UR13+0x3500], R219 ;  /* 0x003500dbc8007988 */ /* 0x0001e8000800000d */
[----:B------:R0:W-:Y:S04]  /*5fa0*/  STS.U8 [R200+UR13+0x3700], R221 ;  /* 0x003700ddc8007988 */ /* 0x0001e8000800000d */
[----:B------:R0:W-:Y:S04]  /*5fb0*/  STS.U8 [R200+UR13+0x3900], R223 ;  /* 0x003900dfc8007988 */ /* 0x0001e8000800000d */
[----:B------:R0:W-:Y:S01]  /*5fc0*/  STS.U8 [R200+UR13+0x3b00], R225 ;  /* 0x003b00e1c8007988 */ /* 0x0001e2000800000d */
[----:B------:R-:W-:Y:S01]  /*5fd0*/  ULEA UR15, UR30, UR13, 0x3 ;  /* 0x0000000d1e0f7291 */ /* 0x000fe2000f8e18ff */
[----:B------:R-:W-:-:S03]  /*5fe0*/  UMOV UR4, UR5 ;  /* 0x0000000500047c82 */ /* 0x000fc60008000000 */
[----:B------:R-:W-:Y:S01]  /*5ff0*/  UIADD3 UR15, UPT, UPT, UR15, 0x4000, URZ ;  /* 0x000040000f0f7890 */ /* 0x000fe2000fffe0ff */
        /* <DEDUP_REMOVED lines=10> */
[----:B------:R1:W-:Y:S06]  /*60a0*/  MEMBAR.ALL.CTA ;  /* 0x0000000000007992 */ /* 0x0003ec0000008000 */
[----:B-1----:R-:W1:Y:S02]  /*60b0*/  FENCE.VIEW.ASYNC.S ;  /* 0x00000000000073c6 */ /* 0x002e640000000000 */
[----:B-1----:R-:W-:Y:S06]  /*60c0*/  BAR.SYNC.DEFER_BLOCKING 0x0 ;  /* 0x0000000000007b1d */ /* 0x002fec0000010000 */
[----:B------:R-:W-:Y:S05]  /*60d0*/  BRA.U UP1, `(.L_x_9) ;  /* 0x00000001013c7547 */ /* 0x000fea000b800000 */
[----:B------:R-:W-:Y:S01]  /*60e0*/  UMOV UR20, UR6 ;  /* 0x0000000600147c82 */ /* 0x000fe20008000000 */
[----:B------:R-:W-:Y:S01]  /*60f0*/  UMOV UR21, 0x80004020 ;  /* 0x8000402000157882 */ /* 0x000fe20000000000 */
[----:B------:R-:W-:Y:S01]  /*6100*/  UMOV UR22, UR8 ;  /* 0x0000000800167c82 */ /* 0x000fe20008000000 */
[----:B------:R-:W-:Y:S01]  /*6110*/  UMOV UR23, 0x80004020 ;  /* 0x8000402000177882 */ /* 0x000fe20000000000 */
[----:B------:R-:W-:Y:S01]  /*6120*/  UMOV UR24, 0x0 ;  /* 0x0000000000187882 */ /* 0x000fe20000000000 */
[----:B------:R-:W-:Y:S01]  /*6130*/  UMOV UR25, 0x4108490 ;  /* 0x0410849000197882 */ /* 0x000fe20000000000 */
[----:B------:R-:W-:Y:S01]  /*6140*/  UMOV UR10, UR15 ;  /* 0x0000000f000a7c82 */ /* 0x000fe20008000000 */
[----:B------:R-:W-:Y:S01]  /*6150*/  UMOV UR11, URZ ;  /* 0x000000ff000b7c82 */ /* 0x000fe20008000000 */
[----:B------:R-:W-:Y:S01]  /*6160*/  UMOV UR32, 0x0 ;  /* 0x0000000000207882 */ /* 0x000fe20000000000 */
[----:B------:R-:W-:Y:S01]  /*6170*/  UMOV UR33, 0x4108490 ;  /* 0x0410849000217882 */ /* 0x000fe20000000000 */
[----:B------:R1:W-:Y:S01]  /*6180*/  UTCQMMA gdesc[UR20], gdesc[UR22], tmem[UR12], tmem[UR24], idesc[UR25], UPT ;  /* 0x00ff1816140075ea */ /* 0x0003e2000b80030c */
[----:B------:R-:W-:Y:S01]  /*6190*/  UMOV UR5, UR10 ;  /* 0x0000000a00057c82 */ /* 0x000fe20008000000 */
[----:B------:R1:W-:Y:S01]  /*61a0*/  UTCQMMA gdesc[UR16], gdesc[UR18], tmem[UR12], tmem[UR32], idesc[UR33], UPT ;  /* 0x00ff2012100075ea */ /* 0x0003e2000b80030c */
[----:B------:R1:W-:Y:S01]  /*61b0*/  UTCBAR [UR5], URZ ;  /* 0x000000ff050073e9 */ /* 0x0003e200080000ff */
[----:B------:R-:W-:-:S02]  /*61c0*/  NOP ;  /* 0x0000000000007918 */ /* 0x000fc40000000000 */
.L_x_9:
[----:B------:R-:W-:Y:S01]  /*61d0*/  UIADD3 UR30, UPT, UPT, UR30, 0x1, URZ ;  /* 0x000000011e1e7890 */ /* 0x000fe2000fffe0ff */
[----:B------:R-:W-:Y:S01]  /*61e0*/  IMAD.U32 R126, RZ, RZ, UR4 ;  /* 0x00000004ff7e7e24 */ /* 0x000fe2000f8e00ff */
[----:B------:R-:W-:Y:S02]  /*61f0*/  UIADD3 UR28, UPT, UPT, UR28, -0x1, URZ ;  /* 0xffffffff1c1c7890 */ /* 0x000fe4000fffe0ff */
[----:B------:R-:W-:Y:S02]  /*6200*/  UISETP.GT.AND UP2, UPT, UR30, 0x1, UPT ;  /* 0x000000011e00788c */ /* 0x000fe4000bf44270 */
[----:B------:R-:W-:Y:S02]  /*6210*/  UIADD3 UR29, UPT, UPT, UR29, -0x40, URZ ;  /* 0xffffffc01d1d7890 */ /* 0x000fe4000fffe0ff */
[----:B-1----:R-:W-:Y:S02]  /*6220*/  USEL UR5, URZ, 0x1, !UP2 ;  /* 0x00000001ff057887 */ /* 0x002fe4000d000000 */
[----:B------:R-:W-:-:S02]  /*6230*/  USEL UR30, UR30, URZ, !UP2 ;  /* 0x000000ff1e1e7287 */ /* 0x000fc4000d000000 */
[----:B------:R-:W-:Y:S02]  /*6240*/  UISETP.NE.U32.AND UP2, UPT, UR28, URZ, UPT ;  /* 0x000000ff1c00728c */ /* 0x000fe4000bf45070 */
[----:B------:R-:W-:-:S07]  /*6250*/  ULOP3.LUT UR5, UR4, UR5, URZ, 0x3c, !UPT ;  /* 0x0000000504057292 */ /* 0x000fce000f8e3cff */
[----:B------:R-:W-:Y:S05]  /*6260*/  BRA.U UP2, `(.L_x_10) ;  /* 0xffffffe5029c7547 */ /* 0x000fea000b83ffff */
.L_x_7:
[----:B------:R-:W-:-:S09]  /*6270*/  UISETP.GE.AND UP1, UPT, UR31, 0x40, UPT ;  /* 0x000000401f00788c */ /* 0x000fd2000bf26270 */
[----:B------:R-:W-:Y:S05]  /*6280*/  BRA.U !UP1, `(.L_x_11) ;  /* 0x0000000109107547 */ /* 0x000fea000b800000 */
[----:B------:R-:W-:-:S06]  /*6290*/  USHF.L.U32 UR4, UR4, 0x1f, URZ ;  /* 0x0000001f04047899 */ /* 0x000fcc00080006ff */
[----:B------:R-:W-:-:S04]  /*62a0*/  IMAD.U32 R4, RZ, RZ, UR4 ;  /* 0x00000004ff047e24 */ /* 0x000fc8000f8e00ff */
[----:B------:R-:W1:Y:S02]  /*62b0*/  SYNCS.PHASECHK.TRANS64.TRYWAIT P0, [UR15], R4 ;  /* 0x00000004ff0075a7 */ /* 0x000e64000800110f */
[----:B-1----:R-:W-:Y:S05]  /*62c0*/  @!P0 BRA `(.L_x_12) ;  /* 0x00000014008c8947 */ /* 0x002fea0003800000 */
.L_x_11:
[----:B------:R-:W-:Y:S01]  /*62d0*/  BAR.SYNC.DEFER_BLOCKING 0x0 ;  /* 0x0000000000007b1d */ /* 0x000fe20000010000 */
[C---:B------:R-:W-:Y:S01]  /*62e0*/  IMAD.SHL.U32 R68, R0.reuse, 0x10, RZ ;  /* 0x0000001000447824 */ /* 0x040fe200078e00ff */
[----:B0-----:R-:W-:Y:S01]  /*62f0*/  LEA R67, R67, UR13, 0x4 ;  /* 0x0000000d43437c11 */ /* 0x001fe2000f8e20ff */
[C---:B------:R-:W-:Y:S02]  /*6300*/  IMAD.SHL.U32 R69, R0.reuse, 0x80, RZ ;  /* 0x0000008000457824 */ /* 0x040fe400078e00ff */
[----:B------:R-:W-:Y:S01]  /*6310*/  IMAD.SHL.U32 R0, R0, 0x8, RZ ;  /* 0x0000000800007824 */ /* 0x000fe200078e00ff */
[----:B------:R-:W-:Y:S01]  /*6320*/  LOP3.LUT R68, R68, 0xf0, RZ, 0xc0, !PT ;  /* 0x000000f044447812 */ /* 0x000fe200078ec0ff */
[----:B------:R-:W0:Y:S01]  /*6330*/  LDCU.128 UR8, c[0x0][0x390] ;  /* 0x00007200ff0877ac */ /* 0x000e220008000c00 */
[----:B------:R-:W-:Y:S02]  /*6340*/  LOP3.LUT R69, R69, 0x800, RZ, 0xc0, !PT ;  /* 0x0000080045457812 */ /* 0x000fe400078ec0ff */
[----:B------:R-:W-:Y:S01]  /*6350*/  LOP3.LUT R0, R0, 0x300, RZ, 0xc0, !PT ;  /* 0x0000030000007812 */ /* 0x000fe200078ec0ff */
[----:B------:R-:W1:Y:S01]  /*6360*/  LDCU UR4, c[0x0][0x3b4] ;  /* 0x00007680ff0477ac */ /* 0x000e620008000800 */
[----:B------:R-:W-:Y:S01]  /*6370*/  IADD3 R69, PT, PT, R68, UR13, R69 ;  /* 0x0000000d44457c10 */ /* 0x000fe2000fffe045 */
[----:B------:R-:W2:Y:S04]  /*6380*/  LDCU UR5, c[0x0][0x3b8] ;  /* 0x00007700ff0577ac */ /* 0x000ea80008000800 */
[----:B------:R-:W-:Y:S01]  /*6390*/  IMAD.IADD R69, R0, 0x1, R69 ;  /* 0x0000000100457824 */ /* 0x000fe200078e0245 */
[----:B------:R-:W3:Y:S02]  /*63a0*/  @!P4 SYNCS.CCTL.IV [UR13+0x4000] ;  /* 0x00400000ff00c9b1 */ /* 0x000ee4000800000d */
[----:B---3--:R-:W-:Y:S01]  /*63b0*/  BAR.SYNC.DEFER_BLOCKING 0x0 ;  /* 0x0000000000007b1d */ /* 0x008fe20000010000 */
[C---:B0-----:R-:W-:Y:S01]  /*63c0*/  ISETP.GE.AND P0, PT, R59.reuse, UR10, PT ;  /* 0x0000000a3b007c0c */ /* 0x041fe2000bf06270 */
[----:B-1----:R-:W-:-:S03]  /*63d0*/  IMAD R59, R59, UR4, RZ ;  /* 0x000000043b3b7c24 */ /* 0x002fc6000f8e02ff */
[----:B------:R-:W-:Y:S01]  /*63e0*/  ISETP.LT.AND P3, PT, R3, UR11, !P0 ;  /* 0x0000000b03007c0c */ /* 0x000fe2000c761270 */
[----:B------:R-:W-:Y:S01]  /*63f0*/  LDTM.16dp32bit_t0_t15.x32 R4, tmem[UR14] ;  /* 0x0000000e000479ee */ /* 0x000fe20008a80000 */
[----:B------:R-:W0:Y:S01]  /*6400*/  LDTM.16dp32bit_t16_t31.x32 R4, tmem[UR14+0x20] ;  /* 0x0000200e000479ee */ /* 0x000e220008aa0000 */
[----:B------:R-:W1:Y:S01]  /*6410*/  @!P4 SYNCS.CCTL.IV [UR13+0x4008] ;  /* 0x00400800ff00c9b1 */ /* 0x000e62000800000d */
[----:B------:R-:W-:Y:S01]  /*6420*/  NOP ;  /* 0x0000000000007918 */ /* 0x000fe20000000000 */
[----:B------:R-:W-:Y:S02]  /*6430*/  ISETP.LT.AND P4, PT, R2, UR11, !P0 ;  /* 0x0000000b02007c0c */ /* 0x000fe4000c781270 */
[----:B0-----:R-:W-:Y:S02]  /*6440*/  F2FP.SATFINITE.E5M2.F32.PACK_AB_MERGE_C R4, R5, R4, RZ ;  /* 0x000000040504723e */ /* 0x001fe400048060ff */
[----:B------:R-:W-:Y:S02]  /*6450*/  F2FP.SATFINITE.E5M2.F32.PACK_AB_MERGE_C R6, R7, R6, RZ ;  /* 0x000000060706723e */ /* 0x000fe400048060ff */
[----:B------:R-:W-:-:S02]  /*6460*/  F2FP.SATFINITE.E5M2.F32.PACK_AB_MERGE_C R8, R9, R8, RZ ;  /* 0x000000080908723e */ /* 0x000fc400048060ff */
[----:B------:R-:W-:Y:S02]  /*6470*/  F2FP.SATFINITE.E5M2.F32.PACK_AB_MERGE_C R12, R13, R12, RZ ;  /* 0x0000000c0d0c723e */ /* 0x000fe400048060ff */
[----:B------:R-:W-:Y:S02]  /*6480*/  F2FP.SATFINITE.E5M2.F32.PACK_AB_MERGE_C R14, R15, R14, RZ ;  /* 0x0000000e0f0e723e */ /* 0x000fe400048060ff */
[----:B------:R-:W-:Y:S02]  /*6490*/  F2FP.SATFINITE.E5M2.F32.PACK_AB_MERGE_C R16, R17, R16, RZ ;  /* 0x000000101110723e */ /* 0x000fe400048060ff */
[----:B------:R-:W-:Y:S02]  /*64a0*/  F2FP.SATFINITE.E5M2.F32.PACK_AB_MERGE_C R20, R21, R20, RZ ;  /* 0x000000141514723e */ /* 0x000fe400048060ff */
[----:B------:R-:W-:Y:S02]  /*64b0*/  F2FP.SATFINITE.E5M2.F32.PACK_AB_MERGE_C R22, R23, R22, RZ ;  /* 0x000000161716723e */ /* 0x000fe400048060ff */
[----:B------:R-:W-:-:S02]  /*64c0*/  F2FP.SATFINITE.E5M2.F32.PACK_AB_MERGE_C R24, R25, R24, RZ ;  /* 0x000000181918723e */ /* 0x000fc400048060ff */
[----:B------:R-:W-:Y:S02]  /*64d0*/  F2FP.SATFINITE.E5M2.F32.PACK_AB_MERGE_C R28, R29, R28, RZ ;  /* 0x0000001c1d1c723e */ /* 0x000fe400048060ff */
[----:B------:R-:W-:Y:S02]  /*64e0*/  F2FP.SATFINITE.E5M2.F32.PACK_AB_MERGE_C R30, R31, R30, RZ ;  /* 0x0000001e1f1e723e */ /* 0x000fe400048060ff */
[----:B------:R-:W-:Y:S02]  /*64f0*/  F2FP.SATFINITE.E5M2.F32.PACK_AB_MERGE_C R32, R33, R32, RZ ;  /* 0x000000202120723e */ /* 0x000fe400048060ff */
[----:B------:R-:W-:Y:S02]  /*6500*/  F2FP.SATFINITE.E5M2.F32.PACK_AB_MERGE_C R18, R19, R18, RZ ;  /* 0x000000121312723e */ /* 0x000fe400048060ff */
[----:B------:R-:W-:Y:S02]  /*6510*/  LOP3.LUT R17, R4, 0xffff, RZ, 0xc0, !PT ;  /* 0x0000ffff04117812 */ /* 0x000fe400078ec0ff */
[----:B------:R-:W-:-:S02]  /*6520*/  LOP3.LUT R68, R6, 0xffff, RZ, 0xc0, !PT ;  /* 0x0000ffff06447812 */ /* 0x000fc400078ec0ff */
[----:B------:R-:W-:Y:S02]  /*6530*/  LOP3.LUT R70, R8, 0xffff, RZ, 0xc0, !PT ;  /* 0x0000ffff08467812 */ /* 0x000fe400078ec0ff */
[----:B------:R-:W-:Y:S02]  /*6540*/  LOP3.LUT R12, R12, 0xffff, RZ, 0xc0, !PT ;  /* 0x0000ffff0c0c7812 */ /* 0x000fe400078ec0ff */
[----:B------:R-:W-:Y:S02]  /*6550*/  LOP3.LUT R19, R14, 0xffff, RZ, 0xc0, !PT ;  /* 0x0000ffff0e137812 */ /* 0x000fe400078ec0ff */
[----:B------:R-:W-:Y:S02]  /*6560*/  LOP3.LUT R16, R16, 0xffff, RZ, 0xc0, !PT ;  /* 0x0000ffff10107812 */ /* 0x000fe400078ec0ff */
[----:B------:R-:W-:Y:S02]  /*6570*/  LOP3.LUT R20, R20, 0xffff, RZ, 0xc0, !PT ;  /* 0x0000ffff14147812 */ /* 0x000fe400078ec0ff */
[----:B------:R-:W-:-:S02]  /*6580*/  LOP3.LUT R21, R22, 0xffff, RZ, 0xc0, !PT ;  /* 0x0000ffff16157812 */ /* 0x000fc400078ec0ff */
[----:B------:R-:W-:Y:S02]  /*6590*/  LOP3.LUT R24, R24, 0xffff, RZ, 0xc0, !PT ;  /* 0x0000ffff18187812 */ /* 0x000fe400078ec0ff */
[----:B------:R-:W-:Y:S02]  /*65a0*/  LOP3.LUT R28, R28, 0xffff, RZ, 0xc0, !PT ;  /* 0x0000ffff1c1c7812 */ /* 0x000fe400078ec0ff */
[----:B------:R-:W-:Y:S02]  /*65b0*/  LOP3.LUT R23, R30, 0xffff, RZ, 0xc0, !PT ;  /* 0x0000ffff1e177812 */ /* 0x000fe400078ec0ff */
[----:B------:R-:W-:Y:S02]  /*65c0*/  LOP3.LUT R32, R32, 0xffff, RZ, 0xc0, !PT ;  /* 0x0000ffff20207812 */ /* 0x000fe400078ec0ff */
[--C-:B------:R-:W-:Y:S02]  /*65d0*/  PRMT R0, R70, 0x3340, R1.reuse ;  /* 0x0000334046007816 */ /* 0x100fe40000000001 */
[----:B------:R-:W-:-:S02]  /*65e0*/  PRMT R4, R16, 0x3340, R1 ;  /* 0x0000334010047816 */ /* 0x000fc40000000001 */
[----:B------:R-:W-:Y:S02]  /*65f0*/  PRMT R5, R17, 0x3340, R68 ;  /* 0x0000334011057816 */ /* 0x000fe40000000044 */
[----:B------:R-:W-:Y:S02]  /*6600*/  PRMT R7, R12, 0x3340, R19 ;  /* 0x000033400c077816 */ /* 0x000fe40000000013 */
[--C-:B------:R-:W-:Y:S02]  /*6610*/  PRMT R6, R24, 0x3340, R1.reuse ;  /* 0x0000334018067816 */ /* 0x100fe40000000001 */
[----:B------:R-:W-:Y:S02]  /*6620*/  PRMT R8, R32, 0x3340, R1 ;  /* 0x0000334020087816 */ /* 0x000fe40000000001 */
[----:B------:R-:W-:Y:S02]  /*6630*/  PRMT R13, R20, 0x3340, R21 ;  /* 0x00003340140d7816 */ /* 0x000fe40000000015 */
[----:B------:R-:W-:-:S02]  /*6640*/  PRMT R15, R28, 0x3340, R23 ;  /* 0x000033401c0f7816 */ /* 0x000fc40000000017 */
[----:B------:R-:W-:Y:S02]  /*6650*/  F2FP.SATFINITE.E5M2.F32.PACK_AB_MERGE_C R10, R11, R10, RZ ;  /* 0x0000000a0b0a723e */ /* 0x000fe400048060ff */
[----:B------:R-:W-:Y:S02]  /*6660*/  PRMT R9, R5, 0x5410, R0 ;  /* 0x0000541005097816 */ /* 0x000fe40000000000 */
[----:B------:R-:W-:Y:S02]  /*6670*/  PRMT R11, R7, 0x5410, R4 ;  /* 0x00005410070b7816 */ /* 0x000fe40000000004 */
[----:B------:R-:W-:Y:S02]  /*6680*/  PRMT R13, R13, 0x5410, R6 ;  /* 0x000054100d0d7816 */ /* 0x000fe40000000006 */
[----:B------:R-:W-:Y:S02]  /*6690*/  PRMT R15, R15, 0x5410, R8 ;  /* 0x000054100f0f7816 */ /* 0x000fe40000000008 */
[----:B------:R-:W-:-:S02]  /*66a0*/  SHF.R.U32.HI R0, RZ, 0x8, R17 ;  /* 0x00000008ff007819 */ /* 0x000fc40000011611 */
[----:B------:R-:W-:Y:S02]  /*66b0*/  SHF.R.U32.HI R4, RZ, 0x8, R68 ;  /* 0x00000008ff047819 */ /* 0x000fe40000011644 */
[----:B------:R-:W-:Y:S02]  /*66c0*/  SHF.R.U32.HI R5, RZ, 0x8, R70 ;  /* 0x00000008ff057819 */ /* 0x000fe40000011646 */
[----:B------:R-:W-:Y:S02]  /*66d0*/  SHF.R.U32.HI R6, RZ, 0x8, R12 ;  /* 0x00000008ff067819 */ /* 0x000fe4000001160c */
[----:B------:R-:W-:Y:S02]  /*66e0*/  SHF.R.U32.HI R7, RZ, 0x8, R19 ;  /* 0x00000008ff077819 */ /* 0x000fe40000011613 */
[----:B------:R-:W-:Y:S02]  /*66f0*/  SHF.R.U32.HI R8, RZ, 0x8, R16 ;  /* 0x00000008ff087819 */ /* 0x000fe40000011610 */
[----:B------:R-:W-:-:S02]  /*6700*/  LOP3.LUT R17, R0, 0xffff, RZ, 0xc0, !PT ;  /* 0x0000ffff00117812 */ /* 0x000fc400078ec0ff */
[----:B------:R-:W-:Y:S02]  /*6710*/  LOP3.LUT R4, R4, 0xffff, RZ, 0xc0, !PT ;  /* 0x0000ffff04047812 */ /* 0x000fe400078ec0ff */
[----:B------:R-:W-:Y:S02]  /*6720*/  LOP3.LUT R5, R5, 0xffff, RZ, 0xc0, !PT ;  /* 0x0000ffff05057812 */ /* 0x000fe400078ec0ff */
[----:B------:R-:W-:Y:S02]  /*6730*/  LOP3.LUT R6, R6, 0xffff, RZ, 0xc0, !PT ;  /* 0x0000ffff06067812 */ /* 0x000fe400078ec0ff */
[----:B------:R-:W-:Y:S02]  /*6740*/  LOP3.LUT R7, R7, 0xffff, RZ, 0xc0, !PT ;  /* 0x0000ffff07077812 */ /* 0x000fe400078ec0ff */
[----:B------:R-:W-:Y:S02]  /*6750*/  LOP3.LUT R8, R8, 0xffff, RZ, 0xc0, !PT ;  /* 0x0000ffff08087812 */ /* 0x000fe400078ec0ff */
[----:B------:R-:W-:-:S02]  /*6760*/  PRMT R17, R17, 0x3340, R4 ;  /* 0x0000334011117816 */ /* 0x000fc40000000004 */
[----:B------:R-:W-:Y:S02]  /*6770*/  PRMT R12, R5, 0x3340, R2 ;  /* 0x00003340050c7816 */ /* 0x000fe40000000002 */
[----:B------:R-:W-:Y:S02]  /*6780*/  PRMT R19, R6, 0x3340, R7 ;  /* 0x0000334006137816 */ /* 0x000fe40000000007 */
[----:B------:R-:W-:Y:S02]  /*6790*/  PRMT R14, R8, 0x3340, R1 ;  /* 0x00003340080e7816 */ /* 0x000fe40000000001 */
[----:B------:R-:W-:Y:S02]  /*67a0*/  SHF.R.U32.HI R0, RZ, 0x8, R20 ;  /* 0x00000008ff007819 */ /* 0x000fe40000011614 */
[----:B------:R-:W-:Y:S02]  /*67b0*/  SHF.R.U32.HI R4, RZ, 0x8, R21 ;  /* 0x00000008ff047819 */ /* 0x000fe40000011615 */
[----:B------:R-:W-:-:S02]  /*67c0*/  SHF.R.U32.HI R5, RZ, 0x8, R24 ;  /* 0x00000008ff057819 */ /* 0x000fc40000011618 */
[----:B------:R-:W-:Y:S02]  /*67d0*/  SHF.R.U32.HI R6, RZ, 0x8, R28 ;  /* 0x00000008ff067819 */ /* 0x000fe4000001161c */
[----:B------:R-:W-:Y:S02]  /*67e0*/  SHF.R.U32.HI R7, RZ, 0x8, R23 ;  /* 0x00000008ff077819 */ /* 0x000fe40000011617 */
[----:B------:R-:W-:Y:S02]  /*67f0*/  SHF.R.U32.HI R8, RZ, 0x8, R32 ;  /* 0x00000008ff087819 */ /* 0x000fe40000011620 */
[----:B------:R-:W-:Y:S01]  /*6800*/  LOP3.LUT R21, R0, 0xffff, RZ, 0xc0, !PT ;  /* 0x0000ffff00157812 */ /* 0x000fe200078ec0ff */
[----:B--2---:R-:W-:Y:S01]  /*6810*/  IMAD R0, R2, UR5, RZ ;  /* 0x0000000502007c24 */ /* 0x004fe2000f8e02ff */
[----:B------:R-:W-:Y:S02]  /*6820*/  LOP3.LUT R4, R4, 0xffff, RZ, 0xc0, !PT ;  /* 0x0000ffff04047812 */ /* 0x000fe400078ec0ff */
[----:B------:R-:W-:-:S02]  /*6830*/  LOP3.LUT R5, R5, 0xffff, RZ, 0xc0, !PT ;  /* 0x0000ffff05057812 */ /* 0x000fc400078ec0ff */
[----:B------:R-:W-:Y:S02]  /*6840*/  LOP3.LUT R8, R8, 0xffff, RZ, 0xc0, !PT ;  /* 0x0000ffff08087812 */ /* 0x000fe400078ec0ff */
[----:B------:R-:W-:Y:S02]  /*6850*/  LOP3.LUT R7, R7, 0xffff, RZ, 0xc0, !PT ;  /* 0x0000ffff07077812 */ /* 0x000fe400078ec0ff */
[----:B------:R-:W-:Y:S02]  /*6860*/  LOP3.LUT R6, R6, 0xffff, RZ, 0xc0, !PT ;  /* 0x0000ffff06067812 */ /* 0x000fe400078ec0ff */
[----:B------:R-:W-:Y:S02]  /*6870*/  F2FP.SATFINITE.E5M2.F32.PACK_AB_MERGE_C R26, R27, R26, RZ ;  /* 0x0000001a1b1a723e */ /* 0x000fe400048060ff */
[----:B------:R-:W-:Y:S02]  /*6880*/  PRMT R4, R21, 0x3340, R4 ;  /* 0x0000334015047816 */ /* 0x000fe40000000004 */
[----:B------:R-:W-:-:S02]  /*6890*/  PRMT R5, R5, 0x3340, R2 ;  /* 0x0000334005057816 */ /* 0x000fc40000000002 */
[----:B------:R-:W-:Y:S02]  /*68a0*/  F2FP.SATFINITE.E5M2.F32.PACK_AB_MERGE_C R34, R35, R34, RZ ;  /* 0x000000222322723e */ /* 0x000fe400048060ff */
[----:B------:R-:W-:Y:S02]  /*68b0*/  PRMT R8, R8, 0x3340, R1 ;  /* 0x0000334008087816 */ /* 0x000fe40000000001 */
[----:B------:R-:W-:Y:S02]  /*68c0*/  PRMT R21, R6, 0x3340, R7 ;  /* 0x0000334006157816 */ /* 0x000fe40000000007 */
[----:B------:R-:W-:Y:S02]  /*68d0*/  LOP3.LUT R26, R26, 0xffff, RZ, 0xc0, !PT ;  /* 0x0000ffff1a1a7812 */ /* 0x000fe400078ec0ff */
[----:B------:R-:W-:Y:S02]  /*68e0*/  PRMT R7, R4, 0x5410, R5 ;  /* 0x0000541004077816 */ /* 0x000fe40000000005 */
[----:B------:R-:W-:-:S02]  /*68f0*/  PRMT R17, R17, 0x5410, R12 ;  /* 0x0000541011117816 */ /* 0x000fc4000000000c */
[----:B------:R-:W-:Y:S02]  /*6900*/  PRMT R19, R19, 0x5410, R14 ;  /* 0x0000541013137816 */ /* 0x000fe4000000000e */
[----:B------:R-:W-:Y:S02]  /*6910*/  LOP3.LUT R10, R10, 0xffff, RZ, 0xc0, !PT ;  /* 0x0000ffff0a0a7812 */ /* 0x000fe400078ec0ff */
[----:B------:R-:W-:Y:S02]  /*6920*/  PRMT R21, R21, 0x5410, R8 ;  /* 0x0000541015157816 */ /* 0x000fe40000000008 */
[----:B------:R-:W-:Y:S02]  /*6930*/  LOP3.LUT R18, R18, 0xffff, RZ, 0xc0, !PT ;  /* 0x0000ffff12127812 */ /* 0x000fe400078ec0ff */
[----:B------:R-:W-:Y:S02]  /*6940*/  LOP3.LUT R34, R34, 0xffff, RZ, 0xc0, !PT ;  /* 0x0000ffff22227812 */ /* 0x000fe400078ec0ff */
[----:B------:R-:W-:-:S02]  /*6950*/  PRMT R6, R13, 0x4210, R26 ;  /* 0x000042100d067816 */ /* 0x000fc4000000001a */
[----:B------:R-:W-:Y:S02]  /*6960*/  PRMT R26, R7, 0x5210, R26 ;  /* 0x00005210071a7816 */ /* 0x000fe4000000001a */
[--C-:B------:R-:W-:Y:S02]  /*6970*/  PRMT R4, R9, 0x4210, R10.reuse ;  /* 0x0000421009047816 */ /* 0x100fe4000000000a */
[----:B------:R-:W-:Y:S02]  /*6980*/  PRMT R24, R17, 0x5210, R10 ;  /* 0x0000521011187816 */ /* 0x000fe4000000000a */
[--C-:B------:R-:W-:Y:S02]  /*6990*/  PRMT R5, R11, 0x4210, R18.reuse ;  /* 0x000042100b057816 */ /* 0x100fe40000000012 */
[----:B------:R-:W-:Y:S02]  /*69a0*/  PRMT R25, R19, 0x5210, R18 ;  /* 0x0000521013197816 */ /* 0x000fe40000000012 */
[----:B------:R-:W-:-:S02]  /*69b0*/  PRMT R7, R15, 0x4210, R34 ;  /* 0x000042100f077816 */ /* 0x000fc40000000022 */
[----:B------:R-:W-:Y:S02]  /*69c0*/  PRMT R27, R21, 0x5210, R34 ;  /* 0x00005210151b7816 */ /* 0x000fe40000000022 */
[C---:B------:R-:W-:Y:S01]  /*69d0*/  IADD3 R16, P1, PT, R59.reuse, UR8, RZ ;  /* 0x000000083b107c10 */ /* 0x040fe2000ff3e0ff */
[----:B-1----:R0:W-:Y:S03]  /*69e0*/  STS.128 [R69], R4 ;  /* 0x0000000445007388 */ /* 0x0021e60000000c00 */
[----:B------:R-:W-:Y:S01]  /*69f0*/  LEA.HI.X.SX32 R59, R59, UR9, 0x1, P1 ;  /* 0x000000093b3b7c11 */ /* 0x000fe200088f0eff */
[----:B------:R-:W-:Y:S01]  /*6a00*/  STS.128 [R69+0x400], R24 ;  /* 0x0004001845007388 */ /* 0x000fe20000000c00 */
[----:B------:R-:W-:Y:S01]  /*6a10*/  BAR.SYNC.DEFER_BLOCKING 0x0 ;  /* 0x0000000000007b1d */ /* 0x000fe20000010000 */
[----:B------:R-:W-:Y:S02]  /*6a20*/  IADD3 R2, P2, PT, R0, R16, RZ ;  /* 0x0000001000027210 */ /* 0x000fe40007f5e0ff */
[C---:B------:R-:W-:Y:S01]  /*6a30*/  ISETP.LT.AND P1, PT, R36.reuse, UR11, !P0 ;  /* 0x0000000b24007c0c */ /* 0x040fe2000c721270 */
[----:B------:R-:W-:-:S02]  /*6a40*/  IMAD R36, R36, UR5, RZ ;  /* 0x0000000524247c24 */ /* 0x000fc4000f8e02ff */
[----:B0-----:R-:W-:Y:S01]  /*6a50*/  IMAD R5, R3, UR5, RZ ;  /* 0x0000000503057c24 */ /* 0x001fe2000f8e02ff */
[----:B------:R-:W-:Y:S01]  /*6a60*/  LEA.HI.X.SX32 R3, R0, R59, 0x1, P2 ;  /* 0x0000003b00037211 */ /* 0x000fe200010f0eff */
[----:B------:R-:W-:Y:S01]  /*6a70*/  IMAD R0, R64, UR5, RZ ;  /* 0x0000000540007c24 */ /* 0x000fe2000f8e02ff */
[C---:B------:R-:W-:Y:S01]  /*6a80*/  ISETP.LT.AND P2, PT, R37.reuse, UR11, !P0 ;  /* 0x0000000b25007c0c */ /* 0x040fe2000c741270 */
[----:B------:R-:W-:Y:S01]  /*6a90*/  IMAD R37, R37, UR5, RZ ;  /* 0x0000000525257c24 */ /* 0x000fe2000f8e02ff */
[----:B------:R-:W-:-:S04]  /*6aa0*/  IADD3 R4, P6, PT, R5, R16, RZ ;  /* 0x0000001005047210 */ /* 0x000fc80007fde0ff */
[----:B------:R-:W-:Y:S02]  /*6ab0*/  LEA.HI.X.SX32 R5, R5, R59, 0x1, P6 ;  /* 0x0000003b05057211 */ /* 0x000fe400030f0eff */
[C---:B------:R-:W-:Y:S01]  /*6ac0*/  ISETP.LT.AND P6, PT, R38.reuse, UR11, !P0 ;  /* 0x0000000b26007c0c */ /* 0x040fe2000c7c1270 */
[----:B------:R-:W-:Y:S01]  /*6ad0*/  IMAD R38, R38, UR5, RZ ;  /* 0x0000000526267c24 */ /* 0x000fe2000f8e02ff */
[----:B------:R-:W0:Y:S02]  /*6ae0*/  LDS.128 R8, [R67] ;  /* 0x0000000043087984 */ /* 0x000e240000000c00 */
[C---:B0-----:R-:W-:Y:S02]  /*6af0*/  PRMT R75, R8.reuse, 0x7770, RZ ;  /* 0x00007770084b7816 */ /* 0x041fe400000000ff */
[C---:B------:R-:W-:Y:S02]  /*6b00*/  PRMT R69, R8.reuse, 0x7773, RZ ;  /* 0x0000777308457816 */ /* 0x040fe400000000ff */
[C---:B------:R-:W-:Y:S01]  /*6b10*/  PRMT R71, R8.reuse, 0x7772, RZ ;  /* 0x0000777208477816 */ /* 0x040fe200000000ff */
[----:B------:R0:W-:Y:S01]  /*6b20*/  @P4 STG.E.U8 desc[UR26][R2.64], R75 ;  /* 0x0000004b02004986 */ /* 0x0001e2000c10111a */
[----:B------:R-:W-:-:S02]  /*6b30*/  PRMT R73, R8, 0x7771, RZ ;  /* 0x0000777108497816 */ /* 0x000fc400000000ff */
[-C--:B------:R-:W-:Y:S02]  /*6b40*/  IADD3 R6, P4, PT, R36, R16.reuse, RZ ;  /* 0x0000001024067210 */ /* 0x080fe40007f9e0ff */
[----:B------:R-:W-:Y:S01]  /*6b50*/  IADD3 R8, P5, PT, R37, R16, RZ ;  /* 0x0000001025087210 */ /* 0x000fe20007fbe0ff */
[----:B------:R1:W-:Y:S01]  /*6b60*/  @P3 STG.E.U8 desc[UR26][R4.64], R73 ;  /* 0x0000004904003986 */ /* 0x0003e2000c10111a */
[C---:B------:R-:W-:Y:S02]  /*6b70*/  PRMT R31, R9.reuse, 0x7773, RZ ;  /* 0x00007773091f7816 */ /* 0x040fe400000000ff */
[C---:B------:R-:W-:Y:S02]  /*6b80*/  PRMT R33, R9.reuse, 0x7772, RZ ;  /* 0x0000777209217816 */ /* 0x040fe400000000ff */
[C---:B------:R-:W-:Y:S02]  /*6b90*/  PRMT R35, R9.reuse, 0x7771, RZ ;  /* 0x0000777109237816 */ /* 0x040fe400000000ff */
[----:B------:R-:W-:-:S02]  /*6ba0*/  PRMT R13, R9, 0x7770, RZ ;  /* 0x00007770090d7816 */ /* 0x000fc400000000ff */
[-C--:B------:R-:W-:Y:S02]  /*6bb0*/  LEA.HI.X.SX32 R7, R36, R59.reuse, 0x1, P4 ;  /* 0x0000003b24077211 */ /* 0x080fe400020f0eff */
[C---:B------:R-:W-:Y:S02]  /*6bc0*/  PRMT R25, R10.reuse, 0x7773, RZ ;  /* 0x000077730a197816 */ /* 0x040fe400000000ff */
[C---:B------:R-:W-:Y:S01]  /*6bd0*/  PRMT R27, R10.reuse, 0x7772, RZ ;  /* 0x000077720a1b7816 */ /* 0x040fe200000000ff */
[----:B------:R-:W-:Y:S01]  /*6be0*/  @P1 STG.E.U8 desc[UR26][R6.64], R71 ;  /* 0x0000004706001986 */ /* 0x000fe2000c10111a */
[C---:B------:R-:W-:Y:S02]  /*6bf0*/  PRMT R29, R10.reuse, 0x7771, RZ ;  /* 0x000077710a1d7816 */ /* 0x040fe400000000ff */
[----:B------:R-:W-:Y:S02]  /*6c00*/  PRMT R15, R10, 0x7770, RZ ;  /* 0x000077700a0f7816 */ /* 0x000fe400000000ff */
[----:B------:R-:W-:-:S02]  /*6c10*/  LEA.HI.X.SX32 R9, R37, R59, 0x1, P5 ;  /* 0x0000003b25097211 */ /* 0x000fc400028f0eff */
[C---:B------:R-:W-:Y:S01]  /*6c20*/  ISETP.LT.AND P4, PT, R39.reuse, UR11, !P0 ;  /* 0x0000000b27007c0c */ /* 0x040fe2000c781270 */
[----:B------:R-:W-:Y:S01]  /*6c30*/  IMAD R39, R39, UR5, RZ ;  /* 0x0000000527277c24 */ /* 0x000fe2000f8e02ff */
[----:B------:R-:W-:Y:S01]  /*6c40*/  IADD3 R10, P3, PT, R38, R16, RZ ;  /* 0x00000010260a7210 */ /* 0x000fe20007f7e0ff */
[----:B------:R2:W-:Y:S01]  /*6c50*/  @P2 STG.E.U8 desc[UR26][R8.64], R69 ;  /* 0x0000004508002986 */ /* 0x0005e2000c10111a */
[C---:B------:R-:W-:Y:S02]  /*6c60*/  PRMT R17, R11.reuse, 0x7773, RZ ;  /* 0x000077730b117816 */ /* 0x040fe400000000ff */
[C---:B------:R-:W-:Y:S02]  /*6c70*/  PRMT R19, R11.reuse, 0x7772, RZ ;  /* 0x000077720b137816 */ /* 0x040fe400000000ff */
[C---:B------:R-:W-:Y:S02]  /*6c80*/  PRMT R21, R11.reuse, 0x7771, RZ ;  /* 0x000077710b157816 */ /* 0x040fe400000000ff */
[----:B------:R-:W-:-:S02]  /*6c90*/  PRMT R23, R11, 0x7770, RZ ;  /* 0x000077700b177816 */ /* 0x000fc400000000ff */
[-C--:B------:R-:W-:Y:S02]  /*6ca0*/  LEA.HI.X.SX32 R11, R38, R59.reuse, 0x1, P3 ;  /* 0x0000003b260b7211 */ /* 0x080fe400018f0eff */
[C---:B------:R-:W-:Y:S01]  /*6cb0*/  ISETP.LT.AND P3, PT, R40.reuse, UR11, !P0 ;  /* 0x0000000b28007c0c */ /* 0x040fe2000c761270 */
[----:B------:R-:W-:Y:S01]  /*6cc0*/  IMAD R40, R40, UR5, RZ ;  /* 0x0000000528287c24 */ /* 0x000fe2000f8e02ff */
[-C--:B0-----:R-:W-:Y:S01]  /*6cd0*/  IADD3 R2, P2, PT, R39, R16.reuse, RZ ;  /* 0x0000001027027210 */ /* 0x081fe20007f5e0ff */
[----:B------:R0:W-:Y:S01]  /*6ce0*/  @P6 STG.E.U8 desc[UR26][R10.64], R13 ;  /* 0x0000000d0a006986 */ /* 0x0001e2000c10111a */
[C---:B------:R-:W-:Y:S01]  /*6cf0*/  ISETP.LT.AND P1, PT, R41.reuse, UR11, !P0 ;  /* 0x0000000b29007c0c */ /* 0x040fe2000c721270 */
[----:B------:R-:W-:Y:S01]  /*6d00*/  IMAD R41, R41, UR5, RZ ;  /* 0x0000000529297c24 */ /* 0x000fe2000f8e02ff */
[----:B------:R-:W-:Y:S02]  /*6d10*/  LEA.HI.X.SX32 R3, R39, R59, 0x1, P2 ;  /* 0x0000003b27037211 */ /* 0x000fe400010f0eff */
[C---:B------:R-:W-:Y:S01]  /*6d20*/  ISETP.LT.AND P2, PT, R42.reuse, UR11, !P0 ;  /* 0x0000000b2a007c0c */ /* 0x040fe2000c741270 */
[----:B------:R-:W-:Y:S01]  /*6d30*/  IMAD R42, R42, UR5, RZ ;  /* 0x000000052a2a7c24 */ /* 0x000fe2000f8e02ff */
[-C--:B-1----:R-:W-:Y:S01]  /*6d40*/  IADD3 R4, P5, PT, R40, R16.reuse, RZ ;  /* 0x0000001028047210 */ /* 0x082fe20007fbe0ff */
[----:B------:R1:W-:Y:S01]  /*6d50*/  @P4 STG.E.U8 desc[UR26][R2.64], R35 ;  /* 0x0000002302004986 */ /* 0x0003e2000c10111a */
[----:B--2---:R-:W-:-:S02]  /*6d60*/  IADD3 R8, P6, PT, R41, R16, RZ ;  /* 0x0000001029087210 */ /* 0x004fc40007fde0ff */
[-C--:B------:R-:W-:Y:S02]  /*6d70*/  LEA.HI.X.SX32 R5, R40, R59.reuse, 0x1, P5 ;  /* 0x0000003b28057211 */ /* 0x080fe400028f0eff */
[CC--:B0-----:R-:W-:Y:S02]  /*6d80*/  IADD3 R10, P4, PT, R42.reuse, R16.reuse, RZ ;  /* 0x000000102a0a7210 */ /* 0x0c1fe40007f9e0ff */
[C---:B------:R-:W-:Y:S01]  /*6d90*/  ISETP.LT.AND P5, PT, R43.reuse, UR11, !P0 ;  /* 0x0000000b2b007c0c */ /* 0x040fe2000c7a1270 */
[----:B------:R-:W-:Y:S01]  /*6da0*/  IMAD R43, R43, UR5, RZ ;  /* 0x000000052b2b7c24 */ /* 0x000fe2000f8e02ff */
[-C--:B------:R-:W-:Y:S01]  /*6db0*/  LEA.HI.X.SX32 R9, R41, R59.reuse, 0x1, P6 ;  /* 0x0000003b29097211 */ /* 0x080fe200030f0eff */
[----:B------:R-:W-:Y:S01]  /*6dc0*/  @P3 STG.E.U8 desc[UR26][R4.64], R33 ;  /* 0x0000002104003986 */ /* 0x000fe2000c10111a */
[-C--:B------:R-:W-:Y:S02]  /*6dd0*/  LEA.HI.X.SX32 R11, R42, R59.reuse, 0x1, P4 ;  /* 0x0000003b2a0b7211 */ /* 0x080fe400020f0eff */
[CC--:B------:R-:W-:Y:S01]  /*6de0*/  IADD3 R12, P3, PT, R43.reuse, R16.reuse, RZ ;  /* 0x000000102b0c7210 */ /* 0x0c0fe20007f7e0ff */
[----:B------:R-:W0:Y:S03]  /*6df0*/  LDS.128 R4, [R67+0x800] ;  /* 0x0008000043047984 */ /* 0x000e260000000c00 */
[-C--:B------:R-:W-:Y:S01]  /*6e00*/  LEA.HI.X.SX32 R13, R43, R59.reuse, 0x1, P3 ;  /* 0x0000003b2b0d7211 */ /* 0x080fe200018f0eff */
[----:B------:R2:W-:Y:S01]  /*6e10*/  @P1 STG.E.U8 desc[UR26][R8.64], R31 ;  /* 0x0000001f08001986 */ /* 0x0005e2000c10111a */
[C---:B------:R-:W-:Y:S01]  /*6e20*/  ISETP.LT.AND P1, PT, R44.reuse, UR11, !P0 ;  /* 0x0000000b2c007c0c */ /* 0x040fe2000c721270 */
[----:B------:R-:W-:Y:S01]  /*6e30*/  IMAD R44, R44, UR5, RZ ;  /* 0x000000052c2c7c24 */ /* 0x000fe2000f8e02ff */
[----:B------:R-:W-:Y:S01]  /*6e40*/  ISETP.LT.AND P3, PT, R46, UR11, !P0 ;  /* 0x0000000b2e007c0c */ /* 0x000fe2000c761270 */
[----:B------:R3:W-:Y:S01]  /*6e50*/  @P2 STG.E.U8 desc[UR26][R10.64], R15 ;  /* 0x0000000f0a002986 */ /* 0x0007e2000c10111a */
[C---:B------:R-:W-:Y:S01]  /*6e60*/  ISETP.LT.AND P2, PT, R45.reuse, UR11, !P0 ;  /* 0x0000000b2d007c0c */ /* 0x040fe2000c741270 */
[----:B------:R-:W-:Y:S01]  /*6e70*/  IMAD R45, R45, UR5, RZ ;  /* 0x000000052d2d7c24 */ /* 0x000fe2000f8e02ff */
[----:B-1----:R-:W-:Y:S01]  /*6e80*/  IADD3 R2, P4, PT, R44, R16, RZ ;  /* 0x000000102c027210 */ /* 0x002fe20007f9e0ff */
[----:B------:R-:W-:Y:S01]  /*6e90*/  IMAD R46, R46, UR5, RZ ;  /* 0x000000052e2e7c24 */ /* 0x000fe2000f8e02ff */
[----:B------:R-:W-:Y:S02]  /*6ea0*/  @P5 STG.E.U8 desc[UR26][R12.64], R29 ;  /* 0x0000001d0c005986 */ /* 0x000fe4000c10111a */
[----:B------:R-:W-:-:S02]  /*6eb0*/  LEA.HI.X.SX32 R3, R44, R59, 0x1, P4 ;  /* 0x0000003b2c037211 */ /* 0x000fc400020f0eff */
[-C--:B--2---:R-:W-:Y:S02]  /*6ec0*/  IADD3 R8, P6, PT, R45, R16.reuse, RZ ;  /* 0x000000102d087210 */ /* 0x084fe40007fde0ff */
[C---:B------:R-:W-:Y:S01]  /*6ed0*/  ISETP.LT.AND P4, PT, R47.reuse, UR11, !P0 ;  /* 0x0000000b2f007c0c */ /* 0x040fe2000c781270 */
[----:B------:R-:W-:Y:S01]  /*6ee0*/  IMAD R47, R47, UR5, RZ ;  /* 0x000000052f2f7c24 */ /* 0x000fe2000f8e02ff */
[CC--:B---3--:R-:W-:Y:S01]  /*6ef0*/  IADD3 R10, P5, PT, R46.reuse, R16.reuse, RZ ;  /* 0x000000102e0a7210 */ /* 0x0c8fe20007fbe0ff */
[----:B------:R1:W-:Y:S01]  /*6f00*/  @P1 STG.E.U8 desc[UR26][R2.64], R27 ;  /* 0x0000001b02001986 */ /* 0x0003e2000c10111a */
[-C--:B------:R-:W-:Y:S02]  /*6f10*/  LEA.HI.X.SX32 R9, R45, R59.reuse, 0x1, P6 ;  /* 0x0000003b2d097211 */ /* 0x080fe400030f0eff */
[-C--:B------:R-:W-:Y:S02]  /*6f20*/  LEA.HI.X.SX32 R11, R46, R59.reuse, 0x1, P5 ;  /* 0x0000003b2e0b7211 */ /* 0x080fe400028f0eff */
[-C--:B------:R-:W-:Y:S01]  /*6f30*/  IADD3 R14, P1, PT, R47, R16.reuse, RZ ;  /* 0x000000102f0e7210 */ /* 0x080fe20007f3e0ff */
[----:B------:R2:W-:Y:S01]  /*6f40*/  @P2 STG.E.U8 desc[UR26][R8.64], R25 ;  /* 0x0000001908002986 */ /* 0x0005e2000c10111a */
[C---:B------:R-:W-:Y:S01]  /*6f50*/  ISETP.LT.AND P2, PT, R49.reuse, UR11, !P0 ;  /* 0x0000000b31007c0c */ /* 0x040fe2000c741270 */
[----:B------:R-:W-:Y:S01]  /*6f60*/  IMAD R49, R49, UR5, RZ ;  /* 0x0000000531317c24 */ /* 0x000fe2000f8e02ff */
[----:B------:R-:W-:Y:S01]  /*6f70*/  LEA.HI.X.SX32 R15, R47, R59, 0x1, P1 ;  /* 0x0000003b2f0f7211 */ /* 0x000fe200008f0eff */
[----:B------:R-:W-:Y:S01]  /*6f80*/  @P3 STG.E.U8 desc[UR26][R10.64], R23 ;  /* 0x000000170a003986 */ /* 0x000fe2000c10111a */
[C---:B------:R-:W-:Y:S01]  /*6f90*/  ISETP.LT.AND P3, PT, R48.reuse, UR11, !P0 ;  /* 0x0000000b30007c0c */ /* 0x040fe2000c761270 */
[----:B------:R-:W-:Y:S01]  /*6fa0*/  IMAD R48, R48, UR5, RZ ;  /* 0x0000000530307c24 */ /* 0x000fe2000f8e02ff */
[-C--:B-1----:R-:W-:Y:S01]  /*6fb0*/  IADD3 R2, P5, PT, R49, R16.reuse, RZ ;  /* 0x0000001031027210 */ /* 0x082fe20007fbe0ff */
[----:B------:R0:W-:Y:S01]  /*6fc0*/  @P4 STG.E.U8 desc[UR26][R14.64], R21 ;  /* 0x000000150e004986 */ /* 0x0001e2000c10111a */
[C---:B------:R-:W-:Y:S01]  /*6fd0*/  ISETP.LT.AND P4, PT, R50.reuse, UR11, !P0 ;  /* 0x0000000b32007c0c */ /* 0x040fe2000c781270 */
[----:B------:R-:W-:Y:S01]  /*6fe0*/  IMAD R50, R50, UR5, RZ ;  /* 0x0000000532327c24 */ /* 0x000fe2000f8e02ff */
[----:B------:R-:W-:-:S02]  /*6ff0*/  IADD3 R12, P1, PT, R48, R16, RZ ;  /* 0x00000010300c7210 */ /* 0x000fc40007f3e0ff */
[-C--:B------:R-:W-:Y:S02]  /*7000*/  LEA.HI.X.SX32 R3, R49, R59.reuse, 0x1, P5 ;  /* 0x0000003b31037211 */ /* 0x080fe400028f0eff */
[-C--:B------:R-:W-:Y:S02]  /*7010*/  LEA.HI.X.SX32 R13, R48, R59.reuse, 0x1, P1 ;  /* 0x0000003b300d7211 */ /* 0x080fe400008f0eff */
[C---:B------:R-:W-:Y:S01]  /*7020*/  ISETP.LT.AND P1, PT, R51.reuse, UR11, !P0 ;  /* 0x0000000b33007c0c */ /* 0x040fe2000c721270 */
[----:B------:R-:W-:Y:S01]  /*7030*/  IMAD R51, R51, UR5, RZ ;  /* 0x0000000533337c24 */ /* 0x000fe2000f8e02ff */
[-C--:B--2---:R-:W-:Y:S01]  /*7040*/  IADD3 R8, P6, PT, R50, R16.reuse, RZ ;  /* 0x0000001032087210 */ /* 0x084fe20007fde0ff */
[----:B------:R1:W-:Y:S01]  /*7050*/  @P3 STG.E.U8 desc[UR26][R12.64], R19 ;  /* 0x000000130c003986 */ /* 0x0003e2000c10111a */
[----:B0-----:R-:W-:Y:S02]  /*7060*/  PRMT R21, R4, 0x7770, RZ ;  /* 0x0000777004157816 */ /* 0x001fe400000000ff */
[----:B------:R-:W-:Y:S01]  /*7070*/  IADD3 R10, P3, PT, R51, R16, RZ ;  /* 0x00000010330a7210 */ /* 0x000fe20007f7e0ff */
[----:B------:R-:W-:Y:S01]  /*7080*/  @P2 STG.E.U8 desc[UR26][R2.64], R17 ;  /* 0x0000001102002986 */ /* 0x000fe2000c10111a */
[C---:B------:R-:W-:Y:S01]  /*7090*/  ISETP.LT.AND P2, PT, R52.reuse, UR11, !P0 ;  /* 0x0000000b34007c0c */ /* 0x040fe2000c741270 */
[----:B------:R-:W-:Y:S01]  /*70a0*/  IMAD R52, R52, UR5, RZ ;  /* 0x0000000534347c24 */ /* 0x000fe2000f8e02ff */
[----:B------:R-:W-:-:S02]  /*70b0*/  LEA.HI.X.SX32 R9, R50, R59, 0x1, P6 ;  /* 0x0000003b32097211 */ /* 0x000fc400030f0eff */
[-C--:B------:R-:W-:Y:S02]  /*70c0*/  LEA.HI.X.SX32 R11, R51, R59.reuse, 0x1, P3 ;  /* 0x0000003b330b7211 */ /* 0x080fe400018f0eff */
[----:B------:R-:W-:Y:S01]  /*70d0*/  PRMT R15, R4, 0x7771, RZ ;  /* 0x00007771040f7816 */ /* 0x000fe200000000ff */
[----:B------:R0:W-:Y:S01]  /*70e0*/  @P4 STG.E.U8 desc[UR26][R8.64], R21 ;  /* 0x0000001508004986 */ /* 0x0001e2000c10111a */
[C---:B-1----:R-:W-:Y:S02]  /*70f0*/  IADD3 R12, P6, PT, R52.reuse, R16, RZ ;  /* 0x00000010340c7210 */ /* 0x042fe40007fde0ff */
[C---:B------:R-:W-:Y:S01]  /*7100*/  ISETP.LT.AND P4, PT, R53.reuse, UR11, !P0 ;  /* 0x0000000b35007c0c */ /* 0x040fe2000c781270 */
[----:B------:R1:W-:Y:S01]  /*7110*/  @P1 STG.E.U8 desc[UR26][R10.64], R15 ;  /* 0x0000000f0a001986 */ /* 0x0003e2000c10111a */
[----:B------:R-:W-:Y:S01]  /*7120*/  IMAD R53, R53, UR5, RZ ;  /* 0x0000000535357c24 */ /* 0x000fe2000f8e02ff */
[C---:B------:R-:W-:Y:S01]  /*7130*/  ISETP.LT.AND P1, PT, R55.reuse, UR11, !P0 ;  /* 0x0000000b37007c0c */ /* 0x040fe2000c721270 */
[----:B------:R-:W-:Y:S01]  /*7140*/  IMAD R55, R55, UR5, RZ ;  /* 0x0000000537377c24 */ /* 0x000fe2000f8e02ff */
[----:B------:R-:W-:-:S02]  /*7150*/  LEA.HI.X.SX32 R13, R52, R59, 0x1, P6 ;  /* 0x0000003b340d7211 */ /* 0x000fc400030f0eff */
[C---:B------:R-:W-:Y:S01]  /*7160*/  ISETP.LT.AND P3, PT, R54.reuse, UR11, !P0 ;  /* 0x0000000b36007c0c */ /* 0x040fe2000c761270 */
[----:B------:R-:W-:Y:S01]  /*7170*/  IMAD R54, R54, UR5, RZ ;  /* 0x0000000536367c24 */ /* 0x000fe2000f8e02ff */
[----:B0-----:R-:W-:Y:S02]  /*7180*/  PRMT R21, R4, 0x7772, RZ ;  /* 0x0000777204157816 */ /* 0x001fe400000000ff */
[-C--:B------:R-:W-:Y:S02]  /*7190*/  IADD3 R2, P5, PT, R53, R16.reuse, RZ ;  /* 0x0000001035027210 */ /* 0x080fe40007fbe0ff */
[-C--:B------:R-:W-:Y:S01]  /*71a0*/  IADD3 R8, P6, PT, R54, R16.reuse, RZ ;  /* 0x0000001036087210 */ /* 0x080fe20007fde0ff */
[----:B------:R0:W-:Y:S01]  /*71b0*/  @P2 STG.E.U8 desc[UR26][R12.64], R21 ;  /* 0x000000150c002986 */ /* 0x0001e2000c10111a */
[----:B-1----:R-:W-:Y:S02]  /*71c0*/  IADD3 R10, P2, PT, R55, R16, RZ ;  /* 0x00000010370a7210 */ /* 0x002fe40007f5e0ff */
[----:B------:R-:W-:-:S02]  /*71d0*/  LEA.HI.X.SX32 R3, R53, R59, 0x1, P5 ;  /* 0x0000003b35037211 */ /* 0x000fc400028f0eff */
[----:B------:R-:W-:Y:S02]  /*71e0*/  PRMT R19, R4, 0x7773, RZ ;  /* 0x0000777304137816 */ /* 0x000fe400000000ff */
[-C--:B------:R-:W-:Y:S02]  /*71f0*/  LEA.HI.X.SX32 R11, R55, R59.reuse, 0x1, P2 ;  /* 0x0000003b370b7211 */ /* 0x080fe400010f0eff */
[C---:B------:R-:W-:Y:S01]  /*7200*/  ISETP.LT.AND P2, PT, R56.reuse, UR11, !P0 ;  /* 0x0000000b38007c0c */ /* 0x040fe2000c741270 */
[----:B------:R-:W-:Y:S01]  /*7210*/  IMAD R56, R56, UR5, RZ ;  /* 0x0000000538387c24 */ /* 0x000fe2000f8e02ff */
[----:B------:R-:W-:Y:S01]  /*7220*/  LEA.HI.X.SX32 R9, R54, R59, 0x1, P6 ;  /* 0x0000003b36097211 */ /* 0x000fe200030f0eff */
[----:B------:R1:W-:Y:S01]  /*7230*/  @P4 STG.E.U8 desc[UR26][R2.64], R19 ;  /* 0x0000001302004986 */ /* 0x0003e2000c10111a */
[C---:B------:R-:W-:Y:S02]  /*7240*/  PRMT R17, R5.reuse, 0x7770, RZ ;  /* 0x0000777005117816 */ /* 0x040fe400000000ff */
[----:B------:R-:W-:-:S02]  /*7250*/  PRMT R15, R5, 0x7771, RZ ;  /* 0x00007771050f7816 */ /* 0x000fc400000000ff */
[C---:B------:R-:W-:Y:S01]  /*7260*/  ISETP.LT.AND P4, PT, R57.reuse, UR11, !P0 ;  /* 0x0000000b39007c0c */ /* 0x040fe2000c781270 */
[----:B------:R-:W-:Y:S01]  /*7270*/  IMAD R57, R57, UR5, RZ ;  /* 0x0000000539397c24 */ /* 0x000fe2000f8e02ff */
[-C--:B0-----:R-:W-:Y:S01]  /*7280*/  IADD3 R12, P6, PT, R56, R16.reuse, RZ ;  /* 0x00000010380c7210 */ /* 0x081fe20007fde0ff */
[----:B------:R0:W-:Y:S01]  /*7290*/  @P3 STG.E.U8 desc[UR26][R8.64], R17 ;  /* 0x0000001108003986 */ /* 0x0001e2000c10111a */
[C---:B------:R-:W-:Y:S01]  /*72a0*/  ISETP.LT.AND P3, PT, R58.reuse, UR11, !P0 ;  /* 0x0000000b3a007c0c */ /* 0x040fe2000c761270 */
[----:B------:R-:W-:Y:S01]  /*72b0*/  IMAD R58, R58, UR5, RZ ;  /* 0x000000053a3a7c24 */ /* 0x000fe2000f8e02ff */
[----:B------:R-:W-:Y:S01]  /*72c0*/  LEA.HI.X.SX32 R13, R56, R59, 0x1, P6 ;  /* 0x0000003b380d7211 */ /* 0x000fe200030f0eff */
[----:B------:R2:W-:Y:S01]  /*72d0*/  @P1 STG.E.U8 desc[UR26][R10.64], R15 ;  /* 0x0000000f0a001986 */ /* 0x0005e2000c10111a */
[C---:B------:R-:W-:Y:S01]  /*72e0*/  ISETP.LT.AND P1, PT, R60.reuse, UR11, !P0 ;  /* 0x0000000b3c007c0c */ /* 0x040fe2000c721270 */
[----:B------:R-:W-:Y:S01]  /*72f0*/  IMAD R60, R60, UR5, RZ ;  /* 0x000000053c3c7c24 */ /* 0x000fe2000f8e02ff */
[----:B-1----:R-:W-:-:S02]  /*7300*/  IADD3 R2, P5, PT, R57, R16, RZ ;  /* 0x0000001039027210 */ /* 0x002fc40007fbe0ff */
[----:B------:R-:W-:Y:S02]  /*7310*/  PRMT R19, R5, 0x7772, RZ ;  /* 0x0000777205137816 */ /* 0x000fe400000000ff */
[-C--:B------:R-:W-:Y:S02]  /*7320*/  IADD3 R4, P6, PT, R58, R16.reuse, RZ ;  /* 0x000000103a047210 */ /* 0x080fe40007fde0ff */
[-C--:B------:R-:W-:Y:S01]  /*7330*/  LEA.HI.X.SX32 R3, R57, R59.reuse, 0x1, P5 ;  /* 0x0000003b39037211 */ /* 0x080fe200028f0eff */
[----:B------:R1:W-:Y:S01]  /*7340*/  @P2 STG.E.U8 desc[UR26][R12.64], R19 ;  /* 0x000000130c002986 */ /* 0x0003e2000c10111a */
[----:B0-----:R-:W-:Y:S02]  /*7350*/  IADD3 R8, P2, PT, R60, R16, RZ ;  /* 0x000000103c087210 */ /* 0x001fe40007f5e0ff */
[----:B--2---:R-:W-:Y:S02]  /*7360*/  PRMT R15, R5, 0x7773, RZ ;  /* 0x00007773050f7816 */ /* 0x004fe400000000ff */
[----:B------:R-:W-:-:S02]  /*7370*/  LEA.HI.X.SX32 R5, R58, R59, 0x1, P6 ;  /* 0x0000003b3a057211 */ /* 0x000fc400030f0eff */
[----:B------:R-:W-:Y:S01]  /*7380*/  PRMT R11, R6, 0x7770, RZ ;  /* 0x00007770060b7816 */ /* 0x000fe200000000ff */
[----:B------:R0:W-:Y:S01]  /*7390*/  @P4 STG.E.U8 desc[UR26][R2.64], R15 ;  /* 0x0000000f02004986 */ /* 0x0001e2000c10111a */
[----:B------:R-:W-:Y:S02]  /*73a0*/  LEA.HI.X.SX32 R9, R60, R59, 0x1, P2 ;  /* 0x0000003b3c097211 */ /* 0x000fe400010f0eff */
[----:B------:R-:W-:Y:S01]  /*73b0*/  PRMT R17, R6, 0x7771, RZ ;  /* 0x0000777106117816 */ /* 0x000fe200000000ff */
[----:B------:R2:W-:Y:S01]  /*73c0*/  @P3 STG.E.U8 desc[UR26][R4.64], R11 ;  /* 0x0000000b04003986 */ /* 0x0005e2000c10111a */
[C---:B------:R-:W-:Y:S01]  /*73d0*/  ISETP.LT.AND P4, PT, R62.reuse, UR11, !P0 ;  /* 0x0000000b3e007c0c */ /* 0x040fe2000c781270 */
[----:B------:R-:W-:Y:S01]  /*73e0*/  IMAD R62, R62, UR5, RZ ;  /* 0x000000053e3e7c24 */ /* 0x000fe2000f8e02ff */
[----:B------:R-:W-:Y:S01]  /*73f0*/  ISETP.LT.AND P3, PT, R63, UR11, !P0 ;  /* 0x0000000b3f007c0c */ /* 0x000fe2000c761270 */
[----:B------:R3:W-:Y:S01]  /*7400*/  @P1 STG.E.U8 desc[UR26][R8.64], R17 ;  /* 0x0000001108001986 */ /* 0x0007e2000c10111a */
[----:B------:R-:W-:Y:S01]  /*7410*/  ISETP.LT.AND P5, PT, R61, UR11, !P0 ;  /* 0x0000000b3d007c0c */ /* 0x000fe2000c7a1270 */
[----:B------:R-:W-:Y:S01]  /*7420*/  IMAD R63, R63, UR5, RZ ;  /* 0x000000053f3f7c24 */ /* 0x000fe2000f8e02ff */
[C---:B------:R-:W-:Y:S01]  /*7430*/  PRMT R25, R6.reuse, 0x7772, RZ ;  /* 0x0000777206197816 */ /* 0x040fe200000000ff */
[----:B------:R-:W-:Y:S01]  /*7440*/  IMAD R61, R61, UR5, RZ ;  /* 0x000000053d3d7c24 */ /* 0x000fe2000f8e02ff */
[----:B------:R-:W-:Y:S01]  /*7450*/  PRMT R23, R6, 0x7773, RZ ;  /* 0x0000777306177816 */ /* 0x000fe200000000ff */
[----:B-1----:R-:W-:Y:S01]  /*7460*/  IMAD R13, R65, UR5, RZ ;  /* 0x00000005410d7c24 */ /* 0x002fe2000f8e02ff */
[-C--:B------:R-:W-:Y:S01]  /*7470*/  IADD3 R10, P2, PT, R63, R16.reuse, RZ ;  /* 0x000000103f0a7210 */ /* 0x080fe20007f5e0ff */
[----:B0-----:R-:W-:Y:S01]  /*7480*/  IMAD R15, R66, UR5, RZ ;  /* 0x00000005420f7c24 */ /* 0x001fe2000f8e02ff */
[----:B--2---:R-:W-:-:S02]  /*7490*/  IADD3 R4, P1, PT, R62, R16, RZ ;  /* 0x000000103e047210 */ /* 0x004fc40007f3e0ff */
[-C--:B------:R-:W-:Y:S02]  /*74a0*/  IADD3 R2, P6, PT, R61, R16.reuse, RZ ;  /* 0x000000103d027210 */ /* 0x080fe40007fde0ff */
[-C--:B------:R-:W-:Y:S02]  /*74b0*/  LEA.HI.X.SX32 R5, R62, R59.reuse, 0x1, P1 ;  /* 0x0000003b3e057211 */ /* 0x080fe400008f0eff */
[----:B------:R-:W-:Y:S02]  /*74c0*/  IADD3 R12, P1, PT, R13, R16, RZ ;  /* 0x000000100d0c7210 */ /* 0x000fe40007f3e0ff */
[-C--:B------:R-:W-:Y:S02]  /*74d0*/  LEA.HI.X.SX32 R11, R63, R59.reuse, 0x1, P2 ;  /* 0x0000003b3f0b7211 */ /* 0x080fe400010f0eff */
[----:B------:R-:W-:Y:S02]  /*74e0*/  LEA.HI.X.SX32 R3, R61, R59, 0x1, P6 ;  /* 0x0000003b3d037211 */ /* 0x000fe400030f0eff */
[----:B------:R-:W-:-:S02]  /*74f0*/  ISETP.LT.AND P2, PT, R64, UR11, !P0 ;  /* 0x0000000b40007c0c */ /* 0x000fc4000c741270 */
[-C--:B------:R-:W-:Y:S01]  /*7500*/  LEA.HI.X.SX32 R13, R13, R59.reuse, 0x1, P1 ;  /* 0x0000003b0d0d7211 */ /* 0x080fe200008f0eff */
[----:B------:R0:W-:Y:S01]  /*7510*/  @P5 STG.E.U8 desc[UR26][R2.64], R25 ;  /* 0x0000001902005986 */ /* 0x0001e2000c10111a */
[-C--:B---3--:R-:W-:Y:S02]  /*7520*/  IADD3 R8, P6, PT, R0, R16.reuse, RZ ;  /* 0x0000001000087210 */ /* 0x088fe40007fde0ff */
[----:B------:R-:W-:Y:S01]  /*7530*/  ISETP.LT.AND P1, PT, R65, UR11, !P0 ;  /* 0x0000000b41007c0c */ /* 0x000fe2000c721270 */
[----:B------:R0:W-:Y:S01]  /*7540*/  @P4 STG.E.U8 desc[UR26][R4.64], R23 ;  /* 0x0000001704004986 */ /* 0x0001e2000c10111a */
[----:B------:R-:W-:Y:S02]  /*7550*/  ISETP.LT.AND P0, PT, R66, UR11, !P0 ;  /* 0x0000000b42007c0c */ /* 0x000fe4000c701270 */
[----:B------:R-:W-:Y:S02]  /*7560*/  LEA.HI.X.SX32 R9, R0, R59, 0x1, P6 ;  /* 0x0000003b00097211 */ /* 0x000fe400030f0eff */
[----:B------:R-:W-:-:S02]  /*7570*/  IADD3 R14, P6, PT, R15, R16, RZ ;  /* 0x000000100f0e7210 */ /* 0x000fc40007fde0ff */
[C---:B------:R-:W-:Y:S02]  /*7580*/  PRMT R17, R7.reuse, 0x7773, RZ ;  /* 0x0000777307117816 */ /* 0x040fe400000000ff */
[C---:B------:R-:W-:Y:S02]  /*7590*/  PRMT R19, R7.reuse, 0x7772, RZ ;  /* 0x0000777207137816 */ /* 0x040fe400000000ff */
[C---:B------:R-:W-:Y:S02]  /*75a0*/  PRMT R21, R7.reuse, 0x7771, RZ ;  /* 0x0000777107157816 */ /* 0x040fe400000000ff */
[----:B------:R-:W-:Y:S02]  /*75b0*/  PRMT R7, R7, 0x7770, RZ ;  /* 0x0000777007077816 */ /* 0x000fe400000000ff */
[----:B------:R-:W-:-:S03]  /*75c0*/  LEA.HI.X.SX32 R15, R15, R59, 0x1, P6 ;  /* 0x0000003b0f0f7211 */ /* 0x000fc600030f0eff */
[----:B------:R0:W-:Y:S04]  /*75d0*/  @P3 STG.E.U8 desc[UR26][R10.64], R7 ;  /* 0x000000070a003986 */ /* 0x0001e8000c10111a */
[----:B------:R0:W-:Y:S04]  /*75e0*/  @P2 STG.E.U8 desc[UR26][R8.64], R21 ;  /* 0x0000001508002986 */ /* 0x0001e8000c10111a */
[----:B------:R0:W-:Y:S04]  /*75f0*/  @P1 STG.E.U8 desc[UR26][R12.64], R19 ;  /* 0x000000130c001986 */ /* 0x0001e8000c10111a */
[----:B------:R0:W-:Y:S01]  /*7600*/  @P0 STG.E.U8 desc[UR26][R14.64], R17 ;  /* 0x000000110e000986 */ /* 0x0001e2000c10111a */
[----:B------:R-:W-:Y:S06]  /*7610*/  BAR.SYNC.DEFER_BLOCKING 0x0 ;  /* 0x0000000000007b1d */ /* 0x000fec0000010000 */
[----:B------:R-:W-:Y:S05]  /*7620*/  BRA.U UP0, `(.L_x_13) ;  /* 0x0000000100a07547 */ /* 0x000fea000b800000 */
[----:B------:R-:W1:Y:S01]  /*7630*/  S2UR UR5, SR_CgaCtaId ;  /* 0x00000000000579c3 */ /* 0x000e620000008800 */
[----:B------:R-:W-:Y:S01]  /*7640*/  NOP ;  /* 0x0000000000007918 */ /* 0x000fe20000000000 */
[----:B------:R-:W-:Y:S01]  /*7650*/  UMOV UR4, 0x50 ;  /* 0x0000005000047882 */ /* 0x000fe20000000000 */
[----:B------:R-:W-:Y:S02]  /*7660*/  IMAD.U32 R0, RZ, RZ, UR12 ;  /* 0x0000000cff007e24 */ /* 0x000fe4000f8e00ff */
[----:B0-----:R-:W-:Y:S02]  /*7670*/  IMAD.MOV.U32 R3, RZ, RZ, 0x3 ;  /* 0x00000003ff037424 */ /* 0x001fe400078e00ff */
[----:B------:R-:W-:Y:S01]  /*7680*/  IMAD.MOV.U32 R7, RZ, RZ, 0x1 ;  /* 0x00000001ff077424 */ /* 0x000fe200078e00ff */
[----:B------:R-:W-:-:S04]  /*7690*/  LOP3.LUT R0, R0, 0xffff, RZ, 0xc0, !PT ;  /* 0x0000ffff00007812 */ /* 0x000fc800078ec0ff */
[----:B------:R-:W-:-:S05]  /*76a0*/  SHF.R.U32.HI R0, RZ, 0x5, R0 ;  /* 0x00000005ff007819 */ /* 0x000fca0000011600 */
[----:B------:R-:W-:Y:S01]  /*76b0*/  VIADD R2, R0, 0x10 ;  /* 0x0000001000027836 */ /* 0x000fe20000000000 */
[----:B------:R-:W-:Y:S01]  /*76c0*/  SHF.L.U32 R0, R3, R0, RZ ;  /* 0x0000000003007219 */ /* 0x000fe200000006ff */
[----:B-1----:R-:W-:-:S03]  /*76d0*/  ULEA UR6, UR5, UR4, 0x18 ;  /* 0x0000000405067291 */ /* 0x002fc6000f8ec0ff */
[----:B------:R-:W-:-:S04]  /*76e0*/  SHF.L.U32 R3, R7, R2, RZ ;  /* 0x0000000207037219 */ /* 0x000fc800000006ff */
[----:B------:R-:W-:Y:S02]  /*76f0*/  LOP3.LUT R0, R3, R0, RZ, 0xfc, !PT ;  /* 0x0000000003007212 */ /* 0x000fe400078efcff */
[----:B------:R-:W0:Y:S02]  /*7700*/  LDS R5, [UR6] ;  /* 0x00000006ff057984 */ /* 0x000e240008000800 */
[C---:B------:R-:W-:Y:S02]  /*7710*/  LOP3.LUT R2, R0.reuse, 0xffff, RZ, 0xc0, !PT ;  /* 0x0000ffff00027812 */ /* 0x040fe400078ec0ff */
[----:B0-----:R-:W-:-:S04]  /*7720*/  LOP3.LUT R3, R0, 0xffff, R5, 0x80, !PT ;  /* 0x0000ffff00037812 */ /* 0x001fc800078e8005 */
[----:B------:R-:W-:-:S13]  /*7730*/  ISETP.NE.AND P0, PT, R3, R2, PT ;  /* 0x000000020300720c */ /* 0x000fda0003f05270 */
[----:B------:R-:W-:Y:S05]  /*7740*/  @P0 BRA `(.L_x_14) ;  /* 0x0000000000500947 */ /* 0x000fea0003800000 */
[----:B------:R-:W-:Y:S02]  /*7750*/  SHF.R.U32.HI R5, RZ, 0x10, R5 ;  /* 0x00000010ff057819 */ /* 0x000fe40000011605 */
[----:B------:R-:W-:-:S04]  /*7760*/  SHF.R.U32.HI R2, RZ, 0x10, R0 ;  /* 0x00000010ff027819 */ /* 0x000fc80000011600 */
[----:B------:R-:W-:-:S04]  /*7770*/  LOP3.LUT R5, R5, R2, RZ, 0xc0, !PT ;  /* 0x0000000205057212 */ /* 0x000fc800078ec0ff */
[----:B------:R-:W-:-:S13]  /*7780*/  ISETP.NE.AND P0, PT, R5, R2, PT ;  /* 0x000000020500720c */ /* 0x000fda0003f05270 */
[----:B------:R-:W-:Y:S05]  /*7790*/  @P0 BRA `(.L_x_15) ;  /* 0x0000000000300947 */ /* 0x000fea0003800000 */
[----:B------:R-:W-:Y:S01]  /*77a0*/  R2UR UR4, R0 ;  /* 0x00000000000472ca */ /* 0x000fe200000e0000 */
[----:B------:R-:W-:Y:S01]  /*77b0*/  VOTEU.ANY UR5, UPT, PT ;  /* 0x0000000000057886 */ /* 0x000fe200038e0100 */
[----:B------:R-:W0:Y:S01]  /*77c0*/  S2R R0, SR_LANEID ;  /* 0x0000000000007919 */ /* 0x000e220000000000 */
[----:B------:R-:W-:-:S10]  /*77d0*/  UFLO.U32 UR5, UR5 ;  /* 0x00000005000572bd */ /* 0x000fd400080e0000 */
[----:B------:R-:W-:-:S06]  /*77e0*/  ULOP3.LUT UR4, URZ, UR4, URZ, 0x33, !UPT ;  /* 0x00000004ff047292 */ /* 0x000fcc000f8e33ff */
[----:B------:R-:W-:-:S04]  /*77f0*/  IMAD.U32 R2, RZ, RZ, UR4 ;  /* 0x00000004ff027e24 */ /* 0x000fc8000f8e00ff */
[----:B------:R-:W1:Y:S02]  /*7800*/  REDUX UR7, R2 ;  /* 0x00000000020773c4 */ /* 0x000e640000000000 */
[----:B------:R2:W-:Y:S01]  /*7810*/  UTCATOMSWS.AND URZ, UR4 ;  /* 0x0000000400ff79e3 */ /* 0x0005e20008000000 */
[----:B0-----:R-:W-:Y:S01]  /*7820*/  ISETP.EQ.U32.AND P0, PT, R0, UR5, PT ;  /* 0x0000000500007c0c */ /* 0x001fe2000bf02070 */
[----:B-1----:R-:W-:-:S12]  /*7830*/  IMAD.U32 R0, RZ, RZ, UR7 ;  /* 0x00000007ff007e24 */ /* 0x002fd8000f8e00ff */
[----:B------:R2:W-:Y:S01]  /*7840*/  @P0 ATOMS.AND RZ, [UR6], R0 ;  /* 0x00000000ffff098c */ /* 0x0005e2000a800006 */
[----:B------:R-:W-:Y:S05]  /*7850*/  BRA `(.L_x_13) ;  /* 0x0000000000147947 */ /* 0x000fea0003800000 */
.L_x_15:
[----:B------:R-:W-:-:S07]  /*7860*/  MOV R2, 0x7880 ;  /* 0x0000788000027802 */ /* 0x000fce0000000f00 */
[----:B------:R-:W-:Y:S05]  /*7870*/  CALL.REL.NOINC `($__internal_0_$__cuda_sm10x_tcgen05_guardrail_trap_col_being_dealloced_not_returned_by_alloc) ;  /* 0x00000000002c7944 */ /* 0x000fea0003c00000 */
[----:B------:R-:W-:Y:S05]  /*7880*/  BRA `(.L_x_13) ;  /* 0x0000000000087947 */ /* 0x000fea0003800000 */
.L_x_14:
[----:B------:R-:W-:-:S07]  /*7890*/  MOV R2, 0x78b0 ;  /* 0x000078b000027802 */ /* 0x000fce0000000f00 */
[----:B------:R-:W-:Y:S05]  /*78a0*/  CALL.REL.NOINC `($__internal_2_$__cuda_sm10x_tcgen05_guardrail_trap_unallocated_columns_being_dealloced) ;  /* 0x0000000000387944 */ /* 0x000fea0003c00000 */
.L_x_13:
[----:B------:R-:W-:Y:S01]  /*78b0*/  NOP ;  /* 0x0000000000007918 */ /* 0x000fe20000000000 */
[----:B--2---:R-:W-:Y:S05]  /*78c0*/  EXIT ;  /* 0x000000000000794d */ /* 0x004fea0003800000 */
.L_x_8:
[----:B------:R-:W0:Y:S02]  /*78d0*/  SYNCS.PHASECHK.TRANS64.TRYWAIT P1, [UR15], R126 ;  /* 0x0000007eff0075a7 */ /* 0x000e24000802110f */
[----:B0-----:R-:W-:Y:S05]  /*78e0*/  @!P1 BRA `(.L_x_8) ;  /* 0xfffffffc00f89947 */ /* 0x001fea000383ffff */
[----:B------:R-:W-:Y:S05]  /*78f0*/  BRA `(.L_x_16) ;  /* 0xffffffd800107947 */ /* 0x000fea000383ffff */
.L_x_12:
[----:B------:R-:W1:Y:S02]  /*7900*/  SYNCS.PHASECHK.TRANS64.TRYWAIT P0, [UR15], R4 ;  /* 0x00000004ff0075a7 */ /* 0x000e64000800110f */
[----:B-1----:R-:W-:Y:S05]  /*7910*/  @!P0 BRA `(.L_x_12) ;  /* 0xfffffffc00f88947 */ /* 0x002fea000383ffff */
[----:B------:R-:W-:Y:S05]  /*7920*/  BRA `(.L_x_11) ;  /* 0xffffffe800687947 */ /* 0x000fea000383ffff */
        .weak           $__internal_0_$__cuda_sm10x_tcgen05_guardrail_trap_col_being_dealloced_not_returned_by_alloc
        .type           $__internal_0_$__cuda_sm10x_tcgen05_guardrail_trap_col_being_dealloced_not_returned_by_alloc,@function
        .size           $__internal_0_$__cuda_sm10x_tcgen05_guardrail_trap_col_being_dealloced_not_returned_by_alloc,($__internal_1_$__cuda_sm10x_tcgen05_guardrail_trap_phase_invalid_during_alloc - $__internal_0_$__cuda_sm10x_tcgen05_guardrail_trap_col_being_dealloced_not_returned_by_alloc)
$__internal_0_$__cuda_sm10x_tcgen05_guardrail_trap_col_being_dealloced_not_returned_by_alloc:
[----:B------:R-:W-:Y:S05]  /*7930*/  BPT.TRAP 0x1 ;  /* 0x000000040000795c */ /* 0x000fea0000300000 */
[----:B------:R-:W-:-:S04]  /*7940*/  IMAD.MOV.U32 R3, RZ, RZ, 0x0 ;  /* 0x00000000ff037424 */ /* 0x000fc800078e00ff */
[----:B------:R-:W-:Y:S05]  /*7950*/  RET.REL.NODEC R2 `(matmul_kernel) ;  /* 0xffffff8402a87950 */ /* 0x000fea0003c3ffff */
        .weak           $__internal_1_$__cuda_sm10x_tcgen05_guardrail_trap_phase_invalid_during_alloc
        .type           $__internal_1_$__cuda_sm10x_tcgen05_guardrail_trap_phase_invalid_during_alloc,@function
        .size           $__internal_1_$__cuda_sm10x_tcgen05_guardrail_trap_phase_invalid_during_alloc,($__internal_2_$__cuda_sm10x_tcgen05_guardrail_trap_unallocated_columns_being_dealloced - $__internal_1_$__cuda_sm10x_tcgen05_guardrail_trap_phase_invalid_during_alloc)
$__internal_1_$__cuda_sm10x_tcgen05_guardrail_trap_phase_invalid_during_alloc:
[----:B------:R-:W-:Y:S05]  /*7960*/  BPT.TRAP 0x1 ;  /* 0x000000040000795c */ /* 0x000fea0000300000 */
[----:B------:R-:W-:-:S04]  /*7970*/  IMAD.MOV.U32 R3, RZ, RZ, 0x0 ;  /* 0x00000000ff037424 */ /* 0x000fc800078e00ff */
[----:B------:R-:W-:Y:S05]  /*7980*/  RET.REL.NODEC R2 `(matmul_kernel) ;  /* 0xffffff84029c7950 */ /* 0x000fea0003c3ffff */
        .weak           $__internal_2_$__cuda_sm10x_tcgen05_guardrail_trap_unallocated_columns_being_dealloced
        .type           $__internal_2_$__cuda_sm10x_tcgen05_guardrail_trap_unallocated_columns_being_dealloced,@function
        .size           $__internal_2_$__cuda_sm10x_tcgen05_guardrail_trap_unallocated_columns_being_dealloced,(.L_x_20 - $__internal_2_$__cuda_sm10x_tcgen05_guardrail_trap_unallocated_columns_being_dealloced)
$__internal_2_$__cuda_sm10x_tcgen05_guardrail_trap_unallocated_columns_being_dealloced:
[----:B------:R-:W-:Y:S05]  /*7990*/  BPT.TRAP 0x1 ;  /* 0x000000040000795c */ /* 0x000fea0000300000 */
[----:B------:R-:W-:-:S04]  /*79a0*/  IMAD.MOV.U32 R3, RZ, RZ, 0x0 ;  /* 0x00000000ff037424 */ /* 0x000fc800078e00ff */
[----:B------:R-:W-:Y:S05]  /*79b0*/  RET.REL.NODEC R2 `(matmul_kernel) ;  /* 0xffffff8402907950 */ /* 0x000fea0003c3ffff */
.L_x_17:
[----:B------:R-:W-:-:S00]  /*79c0*/  BRA `(.L_x_17) ;  /* 0xfffffffc00fc7947 */ /* 0x000fc0000383ffff */
[----:B------:R-:W-:-:S00]  /*79d0*/  NOP ;  /* 0x0000000000007918 */ /* 0x000fc00000000000 */
        /* <DEDUP_REMOVED lines=10> */
.L_x_20:


//--------------------- .nv.shared.matmul_kernel  --------------------------
	.section	.nv.shared.matmul_kernel,"aw",@nobits
	.sectionflags	@""
	.align	16
	.zero		1024


//--------------------- .nv.shared.reserved.0     --------------------------
	.section	.nv.shared.reserved.0,"aw",@nobits
	.align	8
	.weak		__nv_reservedSMEM_offset_0_alias
	.size		__nv_reservedSMEM_offset_0_alias, 0, 64
	.other		__nv_reservedSMEM_offset_0_alias,@"STO_CUDA_RESERVED_SHARED STV_DEFAULT"
__nv_reservedSMEM_offset_0_alias:
	.zero		0
.nv.shared.reserved.0:
	.zero		64
	.weak		__nv_reservedSMEM_allocation_phase
	.type		__nv_reservedSMEM_allocation_phase,@object
	.size		__nv_reservedSMEM_allocation_phase,(.L_0 - __nv_reservedSMEM_allocation_phase)
__nv_reservedSMEM_allocation_phase:
	.zero		1
.L_0:
	.zero		7
	.weak		__nv_reservedSMEM_devtool_atexit_pc
	.type		__nv_reservedSMEM_devtool_atexit_pc,@object
	.size		__nv_reservedSMEM_devtool_atexit_pc,(__nv_reservedSMEM_allocation_mask - __nv_reservedSMEM_devtool_atexit_pc)
__nv_reservedSMEM_devtool_atexit_pc:
	.zero		8
	.weak		__nv_reservedSMEM_allocation_mask
	.type		__nv_reservedSMEM_allocation_mask,@object
	.size		__nv_reservedSMEM_allocation_mask,(.L_2 - __nv_reservedSMEM_allocation_mask)
__nv_reservedSMEM_allocation_mask:
	.zero		4
.L_2:


//--------------------- .nv.constant0.matmul_kernel --------------------------
	.section	.nv.constant0.matmul_kernel,"a",@progbits
	.sectionflags	@""
	.align	4
.nv.constant0.matmul_kernel:
	.zero		976


//--------------------- SYMBOLS --------------------------

	.type		.nv.reservedSmem.offset0,@object
	.size		.nv.reservedSmem.offset0,0x4
	.type		.nv.reservedSmem.cap,@object
	.size		.nv.reservedSmem.cap,0x4
